	.target	sm_100a

	.elftype	@"ET_EXEC"


//--------------------- .note.nv.tkinfo           --------------------------
	.section	.note.nv.tkinfo,"",@"SHT_NOTE"
	.sectionflags	@"SHF_NOTE_NV_TKINFO"
	.tkinfo
        /*0018*/ 	.word	0x00000002
        /*0030*/ 	.string	""
        /*0030*/ 	.string	"ptxas"
        /*0030*/ 	.string	"Cuda compilation tools, release 13.0, V13.0.88"
        /*0030*/ 	.string	"Build cuda_13.0.r13.0/compiler.36424714_0"
        /*0030*/ 	.string	"-arch sm_100a -m 64 "



//--------------------- .note.nv.cuinfo           --------------------------
	.section	.note.nv.cuinfo,"",@"SHT_NOTE"
	.sectionflags	@"SHF_NOTE_NV_CUINFO"
        /*0018*/ 	.short	0x0002
        /*001a*/ 	.short	0x0064
        /*001c*/ 	.short	0x0082
	.zero		2


//--------------------- .nv.info                  --------------------------
	.section	.nv.info,"",@"SHT_CUDA_INFO"
	.align	4


	//----- nvinfo : EIATTR_REGCOUNT
	.align		4
        /*0000*/ 	.byte	0x04, 0x2f
        /*0002*/ 	.short	(.L_20 - .L_19)
	.align		4
.L_19:
        /*0004*/ 	.word	index@(_ZN7cutlass13device_kernelINS_4gemm6kernel13GemmUniversalIN4cute5tupleIJiiiiEEENS1_10collective13CollectiveMmaINS1_35MainloopSm100TmaUmmaWarpSpecializedILi8ELi2ELi4ENS5_IJNS4_1CILi2EEENSA_ILi4EEENSA_ILi1EEEEEEEENS5_IJNSA_ILi128EEENSA_ILi256EEESG_EEEaNS5_IJlSD_lEEEaSJ_NS4_8TiledMMAINS4_8MMA_AtomIJNS4_21SM100_MMA_S8_2x1SM_SSIaaiLi128ELi256ELNS4_4UMMA5MajorE0ELSO_0ELNSN_8SaturateE0EEEEEENS4_6LayoutINS5_IJSD_SD_SD_EEENS5_IJNSA_ILi0EEESU_SU_EEEEENS5_IJNS4_10UnderscoreESX_SX_EEEEENS4_28SM100_TMA_2SM_LOAD_MULTICASTENS4_14ComposedLayoutINS4_7SwizzleILi3ELi4ELi3EEENS4_18smem_ptr_flag_bitsILi8EEENSS_INS5_IJNSA_ILi8EEESG_EEENS5_IJSG_SD_EEEEEEEvNS4_8identityENS4_18SM100_TMA_2SM_LOADES1A_vS1B_EENS_8epilogue10collective18CollectiveEpilogueINS1E_23Sm100TmaWarpSpecializedILi4ELi2ELi32ELb0ELb0EEEJNS5_IJNSA_ILi64EEESH_SG_EEENS5_IJNSS_IS1J_SD_EENSS_INS5_IJNSA_ILi32EEESB_EEENS5_IJSD_SG_EEEEEEEEaSJ_aSJ_NS1E_6fusion15FusionCallbacksIS1I_NS1R_17LinearCombinationIaiaiLNS_15FloatRoundStyleE2EEES1K_S1Q_JEEENS4_5SM1004TMEM4LOAD26SM100_TMEM_LOAD_32dp32b32xENS4_13SM90_TMA_LOADENS11_INS12_ILi1ELi4ELi3EEES15_NSS_INS5_IJS16_S1M_EEENS5_IJS1M_SD_EEEEEEENS4_39AutoVectorizingCopyWithAssumedAlignmentILi128EEENS4_14SM90_TMA_STOREES26_S28_S28_EEEvvEEEEvNT_6ParamsE)
        /*0008*/ 	.word	0x0000005e


	//----- nvinfo : EIATTR_FRAME_SIZE
	.align		4
.L_20:
        /*000c*/ 	.byte	0x04, 0x11
        /*000e*/ 	.short	(.L_22 - .L_21)
	.align		4
.L_21:
        /*0010*/ 	.word	index@($__internal_2_$__cuda_sm10x_tcgen05_guardrail_trap_unallocated_columns_being_dealloced)
        /*0014*/ 	.word	0x00000000


	//----- nvinfo : EIATTR_FRAME_SIZE
	.align		4
.L_22:
        /*0018*/ 	.byte	0x04, 0x11
        /*001a*/ 	.short	(.L_24 - .L_23)
	.align		4
.L_23:
        /*001c*/ 	.word	index@($__internal_1_$__cuda_sm10x_tcgen05_guardrail_trap_phase_invalid_during_alloc)
        /*0020*/ 	.word	0x00000000


	//----- nvinfo : EIATTR_FRAME_SIZE
	.align		4
.L_24:
        /*0024*/ 	.byte	0x04, 0x11
        /*0026*/ 	.short	(.L_26 - .L_25)
	.align		4
.L_25:
        /*0028*/ 	.word	index@($__internal_0_$__cuda_sm10x_tcgen05_guardrail_trap_col_being_dealloced_not_returned_by_alloc)
        /*002c*/ 	.word	0x00000000


	//----- nvinfo : EIATTR_FRAME_SIZE
	.align		4
.L_26:
        /*0030*/ 	.byte	0x04, 0x11
        /*0032*/ 	.short	(.L_28 - .L_27)
	.align		4
.L_27:
        /*0034*/ 	.word	index@(_ZN7cutlass13device_kernelINS_4gemm6kernel13GemmUniversalIN4cute5tupleIJiiiiEEENS1_10collective13CollectiveMmaINS1_35MainloopSm100TmaUmmaWarpSpecializedILi8ELi2ELi4ENS5_IJNS4_1CILi2EEENSA_ILi4EEENSA_ILi1EEEEEEEENS5_IJNSA_ILi128EEENSA_ILi256EEESG_EEEaNS5_IJlSD_lEEEaSJ_NS4_8TiledMMAINS4_8MMA_AtomIJNS4_21SM100_MMA_S8_2x1SM_SSIaaiLi128ELi256ELNS4_4UMMA5MajorE0ELSO_0ELNSN_8SaturateE0EEEEEENS4_6LayoutINS5_IJSD_SD_SD_EEENS5_IJNSA_ILi0EEESU_SU_EEEEENS5_IJNS4_10UnderscoreESX_SX_EEEEENS4_28SM100_TMA_2SM_LOAD_MULTICASTENS4_14ComposedLayoutINS4_7SwizzleILi3ELi4ELi3EEENS4_18smem_ptr_flag_bitsILi8EEENSS_INS5_IJNSA_ILi8EEESG_EEENS5_IJSG_SD_EEEEEEEvNS4_8identityENS4_18SM100_TMA_2SM_LOADES1A_vS1B_EENS_8epilogue10collective18CollectiveEpilogueINS1E_23Sm100TmaWarpSpecializedILi4ELi2ELi32ELb0ELb0EEEJNS5_IJNSA_ILi64EEESH_SG_EEENS5_IJNSS_IS1J_SD_EENSS_INS5_IJNSA_ILi32EEESB_EEENS5_IJSD_SG_EEEEEEEEaSJ_aSJ_NS1E_6fusion15FusionCallbacksIS1I_NS1R_17LinearCombinationIaiaiLNS_15FloatRoundStyleE2EEES1K_S1Q_JEEENS4_5SM1004TMEM4LOAD26SM100_TMEM_LOAD_32dp32b32xENS4_13SM90_TMA_LOADENS11_INS12_ILi1ELi4ELi3EEES15_NSS_INS5_IJS16_S1M_EEENS5_IJS1M_SD_EEEEEEENS4_39AutoVectorizingCopyWithAssumedAlignmentILi128EEENS4_14SM90_TMA_STOREES26_S28_S28_EEEvvEEEEvNT_6ParamsE)
        /*0038*/ 	.word	0x00000000


	//----- nvinfo : EIATTR_MIN_STACK_SIZE
	.align		4
.L_28:
        /*003c*/ 	.byte	0x04, 0x12
        /*003e*/ 	.short	(.L_30 - .L_29)
	.align		4
.L_29:
        /*0040*/ 	.word	index@(_ZN7cutlass13device_kernelINS_4gemm6kernel13GemmUniversalIN4cute5tupleIJiiiiEEENS1_10collective13CollectiveMmaINS1_35MainloopSm100TmaUmmaWarpSpecializedILi8ELi2ELi4ENS5_IJNS4_1CILi2EEENSA_ILi4EEENSA_ILi1EEEEEEEENS5_IJNSA_ILi128EEENSA_ILi256EEESG_EEEaNS5_IJlSD_lEEEaSJ_NS4_8TiledMMAINS4_8MMA_AtomIJNS4_21SM100_MMA_S8_2x1SM_SSIaaiLi128ELi256ELNS4_4UMMA5MajorE0ELSO_0ELNSN_8SaturateE0EEEEEENS4_6LayoutINS5_IJSD_SD_SD_EEENS5_IJNSA_ILi0EEESU_SU_EEEEENS5_IJNS4_10UnderscoreESX_SX_EEEEENS4_28SM100_TMA_2SM_LOAD_MULTICASTENS4_14ComposedLayoutINS4_7SwizzleILi3ELi4ELi3EEENS4_18smem_ptr_flag_bitsILi8EEENSS_INS5_IJNSA_ILi8EEESG_EEENS5_IJSG_SD_EEEEEEEvNS4_8identityENS4_18SM100_TMA_2SM_LOADES1A_vS1B_EENS_8epilogue10collective18CollectiveEpilogueINS1E_23Sm100TmaWarpSpecializedILi4ELi2ELi32ELb0ELb0EEEJNS5_IJNSA_ILi64EEESH_SG_EEENS5_IJNSS_IS1J_SD_EENSS_INS5_IJNSA_ILi32EEESB_EEENS5_IJSD_SG_EEEEEEEEaSJ_aSJ_NS1E_6fusion15FusionCallbacksIS1I_NS1R_17LinearCombinationIaiaiLNS_15FloatRoundStyleE2EEES1K_S1Q_JEEENS4_5SM1004TMEM4LOAD26SM100_TMEM_LOAD_32dp32b32xENS4_13SM90_TMA_LOADENS11_INS12_ILi1ELi4ELi3EEES15_NSS_INS5_IJS16_S1M_EEENS5_IJS1M_SD_EEEEEEENS4_39AutoVectorizingCopyWithAssumedAlignmentILi128EEENS4_14SM90_TMA_STOREES26_S28_S28_EEEvvEEEEvNT_6ParamsE)
        /*0044*/ 	.word	0x00000000
.L_30:


//--------------------- .nv.compat                --------------------------
	.section	.nv.compat,"",@"SHT_CUDA_COMPAT_INFO"
	.align	4
        /*0000*/ 	.byte	0x02, 0x09, 0x01, 0x00, 0x02, 0x02, 0x03, 0x00, 0x02, 0x05, 0x06, 0x00, 0x03, 0x07, 0x01, 0x01
        /*0010*/ 	.byte	0x02, 0x03, 0x01, 0x00, 0x02, 0x06, 0x01, 0x00, 0x04, 0x0b, 0x08, 0x00, 0x01, 0x00, 0x00, 0x00
        /*0020*/ 	.byte	0x00, 0x00, 0x00, 0x00


//--------------------- .nv.info._ZN7cutlass13device_kernelINS_4gemm6kernel13GemmUniversalIN4cute5tupleIJiiiiEEENS1_10collective13CollectiveMmaINS1_35MainloopSm100TmaUmmaWarpSpecializedILi8ELi2ELi4ENS5_IJNS4_1CILi2EEENSA_ILi4EEENSA_ILi1EEEEEEEENS5_IJNSA_ILi128EEENSA_ILi256EEESG_EEEaNS5_IJlSD_lEEEaSJ_NS4_8TiledMMAINS4_8MMA_AtomIJNS4_21SM100_MMA_S8_2x1SM_SSIaaiLi128ELi256ELNS4_4UMMA5MajorE0ELSO_0ELNSN_8SaturateE0EEEEEENS4_6LayoutINS5_IJSD_SD_SD_EEENS5_IJNSA_ILi0EEESU_SU_EEEEENS5_IJNS4_10UnderscoreESX_SX_EEEEENS4_28SM100_TMA_2SM_LOAD_MULTICASTENS4_14ComposedLayoutINS4_7SwizzleILi3ELi4ELi3EEENS4_18smem_ptr_flag_bitsILi8EEENSS_INS5_IJNSA_ILi8EEESG_EEENS5_IJSG_SD_EEEEEEEvNS4_8identityENS4_18SM100_TMA_2SM_LOADES1A_vS1B_EENS_8epilogue10collective18CollectiveEpilogueINS1E_23Sm100TmaWarpSpecializedILi4ELi2ELi32ELb0ELb0EEEJNS5_IJNSA_ILi64EEESH_SG_EEENS5_IJNSS_IS1J_SD_EENSS_INS5_IJNSA_ILi32EEESB_EEENS5_IJSD_SG_EEEEEEEEaSJ_aSJ_NS1E_6fusion15FusionCallbacksIS1I_NS1R_17LinearCombinationIaiaiLNS_15FloatRoundStyleE2EEES1K_S1Q_JEEENS4_5SM1004TMEM4LOAD26SM100_TMEM_LOAD_32dp32b32xENS4_13SM90_TMA_LOADENS11_INS12_ILi1ELi4ELi3EEES15_NSS_INS5_IJS16_S1M_EEENS5_IJS1M_SD_EEEEEEENS4_39AutoVectorizingCopyWithAssumedAlignmentILi128EEENS4_14SM90_TMA_STOREES26_S28_S28_EEEvvEEEEvNT_6ParamsE --------------------------
	.section	.nv.info._ZN7cutlass13device_kernelINS_4gemm6kernel13GemmUniversalIN4cute5tupleIJiiiiEEENS1_10collective13CollectiveMmaINS1_35MainloopSm100TmaUmmaWarpSpecializedILi8ELi2ELi4ENS5_IJNS4_1CILi2EEENSA_ILi4EEENSA_ILi1EEEEEEEENS5_IJNSA_ILi128EEENSA_ILi256EEESG_EEEaNS5_IJlSD_lEEEaSJ_NS4_8TiledMMAINS4_8MMA_AtomIJNS4_21SM100_MMA_S8_2x1SM_SSIaaiLi128ELi256ELNS4_4UMMA5MajorE0ELSO_0ELNSN_8SaturateE0EEEEEENS4_6LayoutINS5_IJSD_SD_SD_EEENS5_IJNSA_ILi0EEESU_SU_EEEEENS5_IJNS4_10UnderscoreESX_SX_EEEEENS4_28SM100_TMA_2SM_LOAD_MULTICASTENS4_14ComposedLayoutINS4_7SwizzleILi3ELi4ELi3EEENS4_18smem_ptr_flag_bitsILi8EEENSS_INS5_IJNSA_ILi8EEESG_EEENS5_IJSG_SD_EEEEEEEvNS4_8identityENS4_18SM100_TMA_2SM_LOADES1A_vS1B_EENS_8epilogue10collective18CollectiveEpilogueINS1E_23Sm100TmaWarpSpecializedILi4ELi2ELi32ELb0ELb0EEEJNS5_IJNSA_ILi64EEESH_SG_EEENS5_IJNSS_IS1J_SD_EENSS_INS5_IJNSA_ILi32EEESB_EEENS5_IJSD_SG_EEEEEEEEaSJ_aSJ_NS1E_6fusion15FusionCallbacksIS1I_NS1R_17LinearCombinationIaiaiLNS_15FloatRoundStyleE2EEES1K_S1Q_JEEENS4_5SM1004TMEM4LOAD26SM100_TMEM_LOAD_32dp32b32xENS4_13SM90_TMA_LOADENS11_INS12_ILi1ELi4ELi3EEES15_NSS_INS5_IJS16_S1M_EEENS5_IJS1M_SD_EEEEEEENS4_39AutoVectorizingCopyWithAssumedAlignmentILi128EEENS4_14SM90_TMA_STOREES26_S28_S28_EEEvvEEEEvNT_6ParamsE,"",@"SHT_CUDA_INFO"
	.sectionflags	@""
	.align	4


	//----- nvinfo : EIATTR_CUDA_API_VERSION
	.align		4
        /*0000*/ 	.byte	0x04, 0x37
        /*0002*/ 	.short	(.L_32 - .L_31)
.L_31:
        /*0004*/ 	.word	0x00000082


	//----- nvinfo : EIATTR_KPARAM_INFO
	.align		4
.L_32:
        /*0008*/ 	.byte	0x04, 0x17
        /*000a*/ 	.short	(.L_34 - .L_33)
.L_33:
        /*000c*/ 	.word	0x00000000
        /*0010*/ 	.short	0x0000
        /*0012*/ 	.short	0x0000
        /*0014*/ 	.byte	0x00, 0xf0, 0x01, 0x20


	//----- nvinfo : EIATTR_AT_ENTRY_FRAGMENTS
	.align		4
.L_34:
        /*0018*/ 	.byte	0x04, 0x4f
        /*001a*/ 	.short	(.L_36 - .L_35)


	//   ....[0]....
.L_35:
        /*001c*/ 	.word	0x00000007


	//----- nvinfo : EIATTR_RESERVED_SMEM_USED
	.align		4
.L_36:
        /*0020*/ 	.byte	0x01, 0x41
	.zero		2


	//----- nvinfo : EIATTR_SPARSE_MMA_MASK
	.align		4
        /*0024*/ 	.byte	0x03, 0x50
        /*0026*/ 	.short	0x0000


	//----- nvinfo : EIATTR_TCGEN05_2CTA_USED
	.align		4
        /*0028*/ 	.byte	0x01, 0x52
	.zero		2


	//----- nvinfo : EIATTR_MAXREG_COUNT
	.align		4
        /*002c*/ 	.byte	0x03, 0x1b
        /*002e*/ 	.short	0x00ff


	//----- nvinfo : EIATTR_NUM_BARRIERS
	.align		4
        /*0030*/ 	.byte	0x02, 0x4c
        /*0032*/ 	.byte	0x07
	.zero		1


	//----- nvinfo : EIATTR_EXTERNS
	.align		4
        /*0034*/ 	.byte	0x04, 0x0f
        /*0036*/ 	.short	(.L_38 - .L_37)


	//   ....[0]....
	.align		4
.L_37:
        /*0038*/ 	.word	index@(__assertfail)


	//----- nvinfo : EIATTR_MERCURY_ISA_VERSION
	.align		4
.L_38:
        /*003c*/ 	.byte	0x03, 0x5f
        /*003e*/ 	.short	0x0101


	//----- nvinfo : EIATTR_INT_WARP_WIDE_INSTR_OFFSETS
	.align		4
        /*0040*/ 	.byte	0x04, 0x31
        /*0042*/ 	.short	(.L_40 - .L_39)


	//   ....[0]....
.L_39:
        /*0044*/ 	.word	0x00000de0


	//   ....[1]....
        /*0048*/ 	.word	0x00000e80


	//   ....[2]....
        /*004c*/ 	.word	0x00004600


	//   ....[3]....
        /*0050*/ 	.word	0x00004630


	//   ....[4]....
        /*0054*/ 	.word	0x00004650


	//   ....[5]....
        /*0058*/ 	.word	0x00005190


	//   ....[6]....
        /*005c*/ 	.word	0x00005230


	//   ....[7]....
        /*0060*/ 	.word	0x000052f0


	//   ....[8]....
        /*0064*/ 	.word	0x00005360


	//   ....[9]....
        /*0068*/ 	.word	0x00005420


	//   ....[10]....
        /*006c*/ 	.word	0x000054c0


	//   ....[11]....
        /*0070*/ 	.word	0x00005530


	//   ....[12]....
        /*0074*/ 	.word	0x000055f0


	//   ....[13]....
        /*0078*/ 	.word	0x00005690


	//   ....[14]....
        /*007c*/ 	.word	0x00005730


	//   ....[15]....
        /*0080*/ 	.word	0x00005820


	//   ....[16]....
        /*0084*/ 	.word	0x000058f0


	//----- nvinfo : EIATTR_COOP_GROUP_MASK_REGIDS
	.align		4
.L_40:
        /*0088*/ 	.byte	0x04, 0x29
        /*008a*/ 	.short	(.L_42 - .L_41)


	//   ....[0]....
.L_41:
        /*008c*/ 	.word	0xffffffff


	//   ....[1]....
        /*0090*/ 	.word	0xffffffff


	//   ....[2]....
        /*0094*/ 	.word	0xffffffff


	//   ....[3]....
        /*0098*/ 	.word	0xffffffff


	//   ....[4]....
        /*009c*/ 	.word	0xffffffff


	//   ....[5]....
        /*00a0*/ 	.word	0xffffffff


	//   ....[6]....
        /*00a4*/ 	.word	0xffffffff


	//   ....[7]....
        /*00a8*/ 	.word	0xffffffff


	//   ....[8]....
        /*00ac*/ 	.word	0xffffffff


	//   ....[9]....
        /*00b0*/ 	.word	0xffffffff


	//   ....[10]....
        /*00b4*/ 	.word	0xffffffff


	//   ....[11]....
        /*00b8*/ 	.word	0xffffffff


	//   ....[12]....
        /*00bc*/ 	.word	0xffffffff


	//   ....[13]....
        /*00c0*/ 	.word	0xffffffff


	//----- nvinfo : EIATTR_COOP_GROUP_INSTR_OFFSETS
	.align		4
.L_42:
        /*00c4*/ 	.byte	0x04, 0x28
        /*00c6*/ 	.short	(.L_44 - .L_43)


	//   ....[0]....
.L_43:
        /*00c8*/ 	.word	0x000000b0


	//   ....[1]....
        /*00cc*/ 	.word	0x00000510


	//   ....[2]....
        /*00d0*/ 	.word	0x00000750


	//   ....[3]....
        /*00d4*/ 	.word	0x000008e0


	//   ....[4]....
        /*00d8*/ 	.word	0x000009d0


	//   ....[5]....
        /*00dc*/ 	.word	0x00000b30


	//   ....[6]....
        /*00e0*/ 	.word	0x00000cc0


	//   ....[7]....
        /*00e4*/ 	.word	0x00000f00


	//   ....[8]....
        /*00e8*/ 	.word	0x000022f0


	//   ....[9]....
        /*00ec*/ 	.word	0x000033e0


	//   ....[10]....
        /*00f0*/ 	.word	0x000038b0


	//   ....[11]....
        /*00f4*/ 	.word	0x000038e0


	//   ....[12]....
        /*00f8*/ 	.word	0x00004500


	//   ....[13]....
        /*00fc*/ 	.word	0x00004710


	//----- nvinfo : EIATTR_VRC_CTA_INIT_COUNT
	.align		4
.L_44:
        /*0100*/ 	.byte	0x02, 0x4a
        /*0102*/ 	.byte	0x80
	.zero		1


	//----- nvinfo : EIATTR_SYSCALL_OFFSETS
	.align		4
        /*0104*/ 	.byte	0x04, 0x46
        /*0106*/ 	.short	(.L_46 - .L_45)


	//   ....[0]....
.L_45:
        /*0108*/ 	.word	0x00006460


	//   ....[1]....
        /*010c*/ 	.word	0x000065a0


	//   ....[2]....
        /*0110*/ 	.word	0x00006d70


	//   ....[3]....
        /*0114*/ 	.word	0x00007b60


	//   ....[4]....
        /*0118*/ 	.word	0x000088f0


	//   ....[5]....
        /*011c*/ 	.word	0x00009690


	//----- nvinfo : EIATTR_MBARRIER_INSTR_OFFSETS
	.align		4
.L_46:
        /*0120*/ 	.byte	0x04, 0x39
        /*0122*/ 	.short	(.L_48 - .L_47)


	//   ....[0]....
.L_47:
        /*0124*/ 	.word	0x00000640
        /*0128*/ 	.word	0x000000ff
        /*012c*/ 	.word	0x00000000
        /*0130*/ 	.short	0x0100
        /*0132*/ 	.byte	0x04
	.zero		1


	//   ....[1]....
        /*0134*/ 	.word	0x00000650
        /*0138*/ 	.word	0x000000ff
        /*013c*/ 	.word	0x00000040
        /*0140*/ 	.short	0x0100
        /*0142*/ 	.byte	0x04
	.zero		1


	//   ....[2]....
        /*0144*/ 	.word	0x00000660
        /*0148*/ 	.word	0x000000ff
        /*014c*/ 	.word	0x00000008
        /*0150*/ 	.short	0x0100
        /*0152*/ 	.byte	0x04
	.zero		1


	//   ....[3]....
        /*0154*/ 	.word	0x00000670
        /*0158*/ 	.word	0x000000ff
        /*015c*/ 	.word	0x00000048
        /*0160*/ 	.short	0x0100
        /*0162*/ 	.byte	0x04
	.zero		1


	//   ....[4]....
        /*0164*/ 	.word	0x00000680
        /*0168*/ 	.word	0x000000ff
        /*016c*/ 	.word	0x00000010
        /*0170*/ 	.short	0x0100
        /*0172*/ 	.byte	0x04
	.zero		1


	//   ....[5]....
        /*0174*/ 	.word	0x00000690
        /*0178*/ 	.word	0x000000ff
        /*017c*/ 	.word	0x00000050
        /*0180*/ 	.short	0x0100
        /*0182*/ 	.byte	0x04
	.zero		1


	//   ....[6]....
        /*0184*/ 	.word	0x000006a0
        /*0188*/ 	.word	0x000000ff
        /*018c*/ 	.word	0x00000018
        /*0190*/ 	.short	0x0100
        /*0192*/ 	.byte	0x04
	.zero		1


	//   ....[7]....
        /*0194*/ 	.word	0x000006b0
        /*0198*/ 	.word	0x000000ff
        /*019c*/ 	.word	0x00000058
        /*01a0*/ 	.short	0x0100
        /*01a2*/ 	.byte	0x04
	.zero		1


	//   ....[8]....
        /*01a4*/ 	.word	0x000006c0
        /*01a8*/ 	.word	0x000000ff
        /*01ac*/ 	.word	0x00000020
        /*01b0*/ 	.short	0x0100
        /*01b2*/ 	.byte	0x04
	.zero		1


	//   ....[9]....
        /*01b4*/ 	.word	0x000006d0
        /*01b8*/ 	.word	0x000000ff
        /*01bc*/ 	.word	0x00000060
        /*01c0*/ 	.short	0x0100
        /*01c2*/ 	.byte	0x04
	.zero		1


	//   ....[10]....
        /*01c4*/ 	.word	0x000006e0
        /*01c8*/ 	.word	0x000000ff
        /*01cc*/ 	.word	0x00000028
        /*01d0*/ 	.short	0x0100
        /*01d2*/ 	.byte	0x04
	.zero		1


	//   ....[11]....
        /*01d4*/ 	.word	0x000006f0
        /*01d8*/ 	.word	0x000000ff
        /*01dc*/ 	.word	0x00000068
        /*01e0*/ 	.short	0x0100
        /*01e2*/ 	.byte	0x04
	.zero		1


	//   ....[12]....
        /*01e4*/ 	.word	0x00000700
        /*01e8*/ 	.word	0x000000ff
        /*01ec*/ 	.word	0x00000030
        /*01f0*/ 	.short	0x0100
        /*01f2*/ 	.byte	0x04
	.zero		1


	//   ....[13]....
        /*01f4*/ 	.word	0x00000710
        /*01f8*/ 	.word	0x000000ff
        /*01fc*/ 	.word	0x00000070
        /*0200*/ 	.short	0x0100
        /*0202*/ 	.byte	0x04
	.zero		1


	//   ....[14]....
        /*0204*/ 	.word	0x00000720
        /*0208*/ 	.word	0x000000ff
        /*020c*/ 	.word	0x00000038
        /*0210*/ 	.short	0x0100
        /*0212*/ 	.byte	0x04
	.zero		1


	//   ....[15]....
        /*0214*/ 	.word	0x00000730
        /*0218*/ 	.word	0x000000ff
        /*021c*/ 	.word	0x00000078
        /*0220*/ 	.short	0x0100
        /*0222*/ 	.byte	0x04
	.zero		1


	//   ....[16]....
        /*0224*/ 	.word	0x00000850
        /*0228*/ 	.word	0x000000ff
        /*022c*/ 	.word	0x00000080
        /*0230*/ 	.short	0x0100
        /*0232*/ 	.byte	0x04
	.zero		1


	//   ....[17]....
        /*0234*/ 	.word	0x00000860
        /*0238*/ 	.word	0x000000ff
        /*023c*/ 	.word	0x000000a0
        /*0240*/ 	.short	0x0100
        /*0242*/ 	.byte	0x04
	.zero		1


	//   ....[18]....
        /*0244*/ 	.word	0x00000870
        /*0248*/ 	.word	0x000000ff
        /*024c*/ 	.word	0x00000088
        /*0250*/ 	.short	0x0100
        /*0252*/ 	.byte	0x04
	.zero		1


	//   ....[19]....
        /*0254*/ 	.word	0x00000880
        /*0258*/ 	.word	0x000000ff
        /*025c*/ 	.word	0x000000a8
        /*0260*/ 	.short	0x0100
        /*0262*/ 	.byte	0x04
	.zero		1


	//   ....[20]....
        /*0264*/ 	.word	0x00000890
        /*0268*/ 	.word	0x000000ff
        /*026c*/ 	.word	0x00000090
        /*0270*/ 	.short	0x0100
        /*0272*/ 	.byte	0x04
	.zero		1


	//   ....[21]....
        /*0274*/ 	.word	0x000008a0
        /*0278*/ 	.word	0x000000ff
        /*027c*/ 	.word	0x000000b0
        /*0280*/ 	.short	0x0100
        /*0282*/ 	.byte	0x04
	.zero		1


	//   ....[22]....
        /*0284*/ 	.word	0x000008b0
        /*0288*/ 	.word	0x000000ff
        /*028c*/ 	.word	0x00000098
        /*0290*/ 	.short	0x0100
        /*0292*/ 	.byte	0x04
	.zero		1


	//   ....[23]....
        /*0294*/ 	.word	0x000008c0
        /*0298*/ 	.word	0x000000ff
        /*029c*/ 	.word	0x000000b8
        /*02a0*/ 	.short	0x0100
        /*02a2*/ 	.byte	0x04
	.zero		1


	//   ....[24]....
        /*02a4*/ 	.word	0x000009a0
        /*02a8*/ 	.word	0x000000ff
        /*02ac*/ 	.word	0x000000c0
        /*02b0*/ 	.short	0x0100
        /*02b2*/ 	.byte	0x06
	.zero		1


	//   ....[25]....
        /*02b4*/ 	.word	0x000009b0
        /*02b8*/ 	.word	0x000000ff
        /*02bc*/ 	.word	0x000000c8
        /*02c0*/ 	.short	0x0100
        /*02c2*/ 	.byte	0x06
	.zero		1


	//   ....[26]....
        /*02c4*/ 	.word	0x00000ae0
        /*02c8*/ 	.word	0x000000ff
        /*02cc*/ 	.word	0x000000d0
        /*02d0*/ 	.short	0x0100
        /*02d2*/ 	.byte	0x06
	.zero		1


	//   ....[27]....
        /*02d4*/ 	.word	0x00000af0
        /*02d8*/ 	.word	0x000000ff
        /*02dc*/ 	.word	0x000000e0
        /*02e0*/ 	.short	0x0100
        /*02e2*/ 	.byte	0x06
	.zero		1


	//   ....[28]....
        /*02e4*/ 	.word	0x00000b00
        /*02e8*/ 	.word	0x000000ff
        /*02ec*/ 	.word	0x000000d8
        /*02f0*/ 	.short	0x0100
        /*02f2*/ 	.byte	0x06
	.zero		1


	//   ....[29]....
        /*02f4*/ 	.word	0x00000b10
        /*02f8*/ 	.word	0x000000ff
        /*02fc*/ 	.word	0x000000e8
        /*0300*/ 	.short	0x0100
        /*0302*/ 	.byte	0x06
	.zero		1


	//   ....[30]....
        /*0304*/ 	.word	0x00000c30
        /*0308*/ 	.word	0x000000ff
        /*030c*/ 	.word	0x000000f0
        /*0310*/ 	.short	0x0100
        /*0312*/ 	.byte	0x04
	.zero		1


	//   ....[31]....
        /*0314*/ 	.word	0x00000c40
        /*0318*/ 	.word	0x000000ff
        /*031c*/ 	.word	0x00000110
        /*0320*/ 	.short	0x0100
        /*0322*/ 	.byte	0x04
	.zero		1


	//   ....[32]....
        /*0324*/ 	.word	0x00000c50
        /*0328*/ 	.word	0x000000ff
        /*032c*/ 	.word	0x000000f8
        /*0330*/ 	.short	0x0100
        /*0332*/ 	.byte	0x04
	.zero		1


	//   ....[33]....
        /*0334*/ 	.word	0x00000c60
        /*0338*/ 	.word	0x000000ff
        /*033c*/ 	.word	0x00000118
        /*0340*/ 	.short	0x0100
        /*0342*/ 	.byte	0x04
	.zero		1


	//   ....[34]....
        /*0344*/ 	.word	0x00000c70
        /*0348*/ 	.word	0x000000ff
        /*034c*/ 	.word	0x00000100
        /*0350*/ 	.short	0x0100
        /*0352*/ 	.byte	0x04
	.zero		1


	//   ....[35]....
        /*0354*/ 	.word	0x00000c80
        /*0358*/ 	.word	0x000000ff
        /*035c*/ 	.word	0x00000120
        /*0360*/ 	.short	0x0100
        /*0362*/ 	.byte	0x04
	.zero		1


	//   ....[36]....
        /*0364*/ 	.word	0x00000c90
        /*0368*/ 	.word	0x000000ff
        /*036c*/ 	.word	0x00000108
        /*0370*/ 	.short	0x0100
        /*0372*/ 	.byte	0x04
	.zero		1


	//   ....[37]....
        /*0374*/ 	.word	0x00000ca0
        /*0378*/ 	.word	0x000000ff
        /*037c*/ 	.word	0x00000128
        /*0380*/ 	.short	0x0100
        /*0382*/ 	.byte	0x04
	.zero		1


	//   ....[38]....
        /*0384*/ 	.word	0x00000d90
        /*0388*/ 	.word	0x000000ff
        /*038c*/ 	.word	0x00000130
        /*0390*/ 	.short	0x0100
        /*0392*/ 	.byte	0x04
	.zero		1


	//   ....[39]....
        /*0394*/ 	.word	0x00000da0
        /*0398*/ 	.word	0x000000ff
        /*039c*/ 	.word	0x00000140
        /*03a0*/ 	.short	0x0100
        /*03a2*/ 	.byte	0x04
	.zero		1


	//   ....[40]....
        /*03a4*/ 	.word	0x00000db0
        /*03a8*/ 	.word	0x000000ff
        /*03ac*/ 	.word	0x00000138
        /*03b0*/ 	.short	0x0100
        /*03b2*/ 	.byte	0x04
	.zero		1


	//   ....[41]....
        /*03b4*/ 	.word	0x00000dc0
        /*03b8*/ 	.word	0x000000ff
        /*03bc*/ 	.word	0x00000148
        /*03c0*/ 	.short	0x0100
        /*03c2*/ 	.byte	0x04
	.zero		1


	//   ....[42]....
        /*03c4*/ 	.word	0x00000ec0
        /*03c8*/ 	.word	0x000000ff
        /*03cc*/ 	.word	0x00000150
        /*03d0*/ 	.short	0x0100
        /*03d2*/ 	.byte	0x06
	.zero		1


	//   ....[43]....
        /*03d4*/ 	.word	0x00001b10
        /*03d8*/ 	.word	0x00000000
        /*03dc*/ 	.word	0x00000140
        /*03e0*/ 	.short	0x010a
        /*03e2*/ 	.byte	0xff
	.zero		1


	//   ....[44]....
        /*03e4*/ 	.word	0x00001b40
        /*03e8*/ 	.word	0x00000000
        /*03ec*/ 	.word	0x00000130
        /*03f0*/ 	.short	0x0101
        /*03f2*/ 	.byte	0xff
	.zero		1


	//   ....[45]....
        /*03f4*/ 	.word	0x00001c00
        /*03f8*/ 	.word	0x000000ff
        /*03fc*/ 	.word	0x00000040
        /*0400*/ 	.short	0x010a
        /*0402*/ 	.byte	0x04
	.zero		1


	//   ....[46]....
        /*0404*/ 	.word	0x00001cd0
        /*0408*/ 	.word	0x000000ff
        /*040c*/ 	.word	0x00000040
        /*0410*/ 	.short	0x010a
        /*0412*/ 	.byte	0x21
	.zero		1


	//   ....[47]....
        /*0414*/ 	.word	0x00001e90
        /*0418*/ 	.word	0x000000ff
        /*041c*/ 	.word	0x00000040
        /*0420*/ 	.short	0x010a
        /*0422*/ 	.byte	0x07
	.zero		1


	//   ....[48]....
        /*0424*/ 	.word	0x00001f90
        /*0428*/ 	.word	0x000000ff
        /*042c*/ 	.word	0x000000c8
        /*0430*/ 	.short	0x0101
        /*0432*/ 	.byte	0x06
	.zero		1


	//   ....[49]....
        /*0434*/ 	.word	0x00001fb0
        /*0438*/ 	.word	0x000000ff
        /*043c*/ 	.word	0x00000040
        /*0440*/ 	.short	0x010a
        /*0442*/ 	.byte	0x04
	.zero		1


	//   ....[50]....
        /*0444*/ 	.word	0x00002030
        /*0448*/ 	.word	0x000000ff
        /*044c*/ 	.word	0x00000040
        /*0450*/ 	.short	0x010a
        /*0452*/ 	.byte	0x11
	.zero		1


	//   ....[51]....
        /*0454*/ 	.word	0x000021c0
        /*0458*/ 	.word	0x000000ff
        /*045c*/ 	.word	0x00000040
        /*0460*/ 	.short	0x010a
        /*0462*/ 	.byte	0x08
	.zero		1


	//   ....[52]....
        /*0464*/ 	.word	0x00002320
        /*0468*/ 	.word	0x00000003
        /*046c*/ 	.word	0x000000d0
        /*0470*/ 	.short	0x010a
        /*0472*/ 	.byte	0xff
	.zero		1


	//   ....[53]....
        /*0474*/ 	.word	0x00002470
        /*0478*/ 	.word	0x00000000
        /*047c*/ 	.word	0x00000000
        /*0480*/ 	.short	0x0101
        /*0482*/ 	.byte	0xff
	.zero		1


	//   ....[54]....
        /*0484*/ 	.word	0x00002a20
        /*0488*/ 	.word	0x000000ff
        /*048c*/ 	.word	0x00000000
        /*0490*/ 	.short	0x010a
        /*0492*/ 	.byte	0x04
	.zero		1


	//   ....[55]....
        /*0494*/ 	.word	0x00002ab0
        /*0498*/ 	.word	0x000000ff
        /*049c*/ 	.word	0x00000000
        /*04a0*/ 	.short	0x010a
        /*04a2*/ 	.byte	0x05
	.zero		1


	//   ....[56]....
        /*04a4*/ 	.word	0x00002b40
        /*04a8*/ 	.word	0x000000ff
        /*04ac*/ 	.word	0x00000000
        /*04b0*/ 	.short	0x010a
        /*04b2*/ 	.byte	0x05
	.zero		1


	//   ....[57]....
        /*04b4*/ 	.word	0x00002bd0
        /*04b8*/ 	.word	0x000000ff
        /*04bc*/ 	.word	0x00000000
        /*04c0*/ 	.short	0x010a
        /*04c2*/ 	.byte	0x05
	.zero		1


	//   ....[58]....
        /*04c4*/ 	.word	0x00002c60
        /*04c8*/ 	.word	0x000000ff
        /*04cc*/ 	.word	0x00000000
        /*04d0*/ 	.short	0x010a
        /*04d2*/ 	.byte	0x05
	.zero		1


	//   ....[59]....
        /*04d4*/ 	.word	0x00002cf0
        /*04d8*/ 	.word	0x000000ff
        /*04dc*/ 	.word	0x00000000
        /*04e0*/ 	.short	0x010a
        /*04e2*/ 	.byte	0x05
	.zero		1


	//   ....[60]....
        /*04e4*/ 	.word	0x00002d80
        /*04e8*/ 	.word	0x000000ff
        /*04ec*/ 	.word	0x00000000
        /*04f0*/ 	.short	0x010a
        /*04f2*/ 	.byte	0x05
	.zero		1


	//   ....[61]....
        /*04f4*/ 	.word	0x00002e20
        /*04f8*/ 	.word	0x00000000
        /*04fc*/ 	.word	0x00000000
        /*0500*/ 	.short	0x010a
        /*0502*/ 	.byte	0xff
	.zero		1


	//   ....[62]....
        /*0504*/ 	.word	0x00002f40
        /*0508*/ 	.word	0x00000002
        /*050c*/ 	.word	0x00000130
        /*0510*/ 	.short	0x010a
        /*0512*/ 	.byte	0xff
	.zero		1


	//   ....[63]....
        /*0514*/ 	.word	0x00002fb0
        /*0518*/ 	.word	0x00000002
        /*051c*/ 	.word	0x00000000
        /*0520*/ 	.short	0x0101
        /*0522*/ 	.byte	0xff
	.zero		1


	//   ....[64]....
        /*0524*/ 	.word	0x00002fd0
        /*0528*/ 	.word	0x000000ff
        /*052c*/ 	.word	0x000000e0
        /*0530*/ 	.short	0x010a
        /*0532*/ 	.byte	0x04
	.zero		1


	//   ....[65]....
        /*0534*/ 	.word	0x000030f0
        /*0538*/ 	.word	0x00000002
        /*053c*/ 	.word	0x000000d0
        /*0540*/ 	.short	0x010a
        /*0542*/ 	.byte	0xff
	.zero		1


	//   ....[66]....
        /*0544*/ 	.word	0x000031f0
        /*0548*/ 	.word	0x00000002
        /*054c*/ 	.word	0x00000000
        /*0550*/ 	.short	0x0101
        /*0552*/ 	.byte	0xff
	.zero		1


	//   ....[67]....
        /*0554*/ 	.word	0x00003280
        /*0558*/ 	.word	0x000000ff
        /*055c*/ 	.word	0x000000e0
        /*0560*/ 	.short	0x0106
        /*0562*/ 	.byte	0x04
	.zero		1


	//   ....[68]....
        /*0564*/ 	.word	0x000032a0
        /*0568*/ 	.word	0x000000ff
        /*056c*/ 	.word	0x000000e0
        /*0570*/ 	.short	0x010a
        /*0572*/ 	.byte	0x04
	.zero		1


	//   ....[69]....
        /*0574*/ 	.word	0x00003330
        /*0578*/ 	.word	0x000000ff
        /*057c*/ 	.word	0x000000e0
        /*0580*/ 	.short	0x0106
        /*0582*/ 	.byte	0x07
	.zero		1


	//   ....[70]....
        /*0584*/ 	.word	0x00003370
        /*0588*/ 	.word	0x00000000
        /*058c*/ 	.word	0x000000e0
        /*0590*/ 	.short	0x010a
        /*0592*/ 	.byte	0xff
	.zero		1


	//   ....[71]....
        /*0594*/ 	.word	0x000035b0
        /*0598*/ 	.word	0x000000ff
        /*059c*/ 	.word	0x00000008
        /*05a0*/ 	.short	0x010a
        /*05a2*/ 	.byte	0x05
	.zero		1


	//   ....[72]....
        /*05a4*/ 	.word	0x000035d0
        /*05a8*/ 	.word	0x000000ff
        /*05ac*/ 	.word	0x00000008
        /*05b0*/ 	.short	0x010a
        /*05b2*/ 	.byte	0x05
	.zero		1


	//   ....[73]....
        /*05b4*/ 	.word	0x00003760
        /*05b8*/ 	.word	0x000000ff
        /*05bc*/ 	.word	0x00000008
        /*05c0*/ 	.short	0x010a
        /*05c2*/ 	.byte	0x05
	.zero		1


	//   ....[74]....
        /*05c4*/ 	.word	0x00003780
        /*05c8*/ 	.word	0x000000ff
        /*05cc*/ 	.word	0x00000008
        /*05d0*/ 	.short	0x010a
        /*05d2*/ 	.byte	0x05
	.zero		1


	//   ....[75]....
        /*05d4*/ 	.word	0x00003840
        /*05d8*/ 	.word	0x000000ff
        /*05dc*/ 	.word	0x00000000
        /*05e0*/ 	.short	0x0101
        /*05e2*/ 	.byte	0x04
	.zero		1


	//   ....[76]....
        /*05e4*/ 	.word	0x00003b80
        /*05e8*/ 	.word	0x00000000
        /*05ec*/ 	.word	0x000000d0
        /*05f0*/ 	.short	0x010a
        /*05f2*/ 	.byte	0xff
	.zero		1


	//   ....[77]....
        /*05f4*/ 	.word	0x00003c40
        /*05f8*/ 	.word	0x00000000
        /*05fc*/ 	.word	0x00000000
        /*0600*/ 	.short	0x0101
        /*0602*/ 	.byte	0xff
	.zero		1


	//   ....[78]....
        /*0604*/ 	.word	0x00003d00
        /*0608*/ 	.word	0x000000ff
        /*060c*/ 	.word	0x00000000
        /*0610*/ 	.short	0x010a
        /*0612*/ 	.byte	0x04
	.zero		1


	//   ....[79]....
        /*0614*/ 	.word	0x00003d10
        /*0618*/ 	.word	0x000000ff
        /*061c*/ 	.word	0x00000110
        /*0620*/ 	.short	0x010a
        /*0622*/ 	.byte	0x1f
	.zero		1


	//   ....[80]....
        /*0624*/ 	.word	0x00003dc0
        /*0628*/ 	.word	0x000000ff
        /*062c*/ 	.word	0x00000000
        /*0630*/ 	.short	0x010a
        /*0632*/ 	.byte	0x05
	.zero		1


	//   ....[81]....
        /*0634*/ 	.word	0x00003ef0
        /*0638*/ 	.word	0x000000ff
        /*063c*/ 	.word	0x00000000
        /*0640*/ 	.short	0x010a
        /*0642*/ 	.byte	0x04
	.zero		1


	//   ....[82]....
        /*0644*/ 	.word	0x000041f0
        /*0648*/ 	.word	0x000000ff
        /*064c*/ 	.word	0x00000000
        /*0650*/ 	.short	0x010a
        /*0652*/ 	.byte	0x04
	.zero		1


	//   ....[83]....
        /*0654*/ 	.word	0x00004280
        /*0658*/ 	.word	0x000000ff
        /*065c*/ 	.word	0x00000000
        /*0660*/ 	.short	0x010a
        /*0662*/ 	.byte	0x05
	.zero		1


	//   ....[84]....
        /*0664*/ 	.word	0x00004310
        /*0668*/ 	.word	0x000000ff
        /*066c*/ 	.word	0x00000000
        /*0670*/ 	.short	0x010a
        /*0672*/ 	.byte	0x05
	.zero		1


	//   ....[85]....
        /*0674*/ 	.word	0x000043b0
        /*0678*/ 	.word	0x00000000
        /*067c*/ 	.word	0x00000000
        /*0680*/ 	.short	0x010a
        /*0682*/ 	.byte	0xff
	.zero		1


	//   ....[86]....
        /*0684*/ 	.word	0x000043f0
        /*0688*/ 	.word	0x00000000
        /*068c*/ 	.word	0x00000000
        /*0690*/ 	.short	0x010a
        /*0692*/ 	.byte	0xff
	.zero		1


	//   ....[87]....
        /*0694*/ 	.word	0x00004460
        /*0698*/ 	.word	0x000000ff
        /*069c*/ 	.word	0x00000000
        /*06a0*/ 	.short	0x0101
        /*06a2*/ 	.byte	0x04
	.zero		1


	//   ....[88]....
        /*06a4*/ 	.word	0x000044a0
        /*06a8*/ 	.word	0x000000ff
        /*06ac*/ 	.word	0x00000150
        /*06b0*/ 	.short	0x010a
        /*06b2*/ 	.byte	0x1a
	.zero		1


	//   ....[89]....
        /*06b4*/ 	.word	0x000044f0
        /*06b8*/ 	.word	0x000000ff
        /*06bc*/ 	.word	0x00000000
        /*06c0*/ 	.short	0x0101
        /*06c2*/ 	.byte	0x04
	.zero		1


	//   ....[90]....
        /*06c4*/ 	.word	0x00004990
        /*06c8*/ 	.word	0x0000000c
        /*06cc*/ 	.word	0x000000d0
        /*06d0*/ 	.short	0x010a
        /*06d2*/ 	.byte	0xff
	.zero		1


	//   ....[91]....
        /*06d4*/ 	.word	0x00004b00
        /*06d8*/ 	.word	0x00000000
        /*06dc*/ 	.word	0x00000000
        /*06e0*/ 	.short	0x0101
        /*06e2*/ 	.byte	0xff
	.zero		1


	//   ....[92]....
        /*06e4*/ 	.word	0x00004f90
        /*06e8*/ 	.word	0x000000ff
        /*06ec*/ 	.word	0x000000c8
        /*06f0*/ 	.short	0x010a
        /*06f2*/ 	.byte	0x15
	.zero		1


	//   ....[93]....
        /*06f4*/ 	.word	0x00005110
        /*06f8*/ 	.word	0x000000ff
        /*06fc*/ 	.word	0x000000a0
        /*0700*/ 	.short	0x010a
        /*0702*/ 	.byte	0x15
	.zero		1


	//   ....[94]....
        /*0704*/ 	.word	0x00005310
        /*0708*/ 	.word	0x000000ff
        /*070c*/ 	.word	0x00000080
        /*0710*/ 	.short	0x010b
        /*0712*/ 	.byte	0x15
	.zero		1


	//   ....[95]....
        /*0714*/ 	.word	0x00005320
        /*0718*/ 	.word	0x000000ff
        /*071c*/ 	.word	0x00000000
        /*0720*/ 	.short	0x0101
        /*0722*/ 	.byte	0x06
	.zero		1


	//   ....[96]....
        /*0724*/ 	.word	0x00005330
        /*0728*/ 	.word	0x000000ff
        /*072c*/ 	.word	0x000000a8
        /*0730*/ 	.short	0x010a
        /*0732*/ 	.byte	0x15
	.zero		1


	//   ....[97]....
        /*0734*/ 	.word	0x000054e0
        /*0738*/ 	.word	0x000000ff
        /*073c*/ 	.word	0x00000088
        /*0740*/ 	.short	0x010b
        /*0742*/ 	.byte	0x15
	.zero		1


	//   ....[98]....
        /*0744*/ 	.word	0x000054f0
        /*0748*/ 	.word	0x000000ff
        /*074c*/ 	.word	0x00000000
        /*0750*/ 	.short	0x0101
        /*0752*/ 	.byte	0x06
	.zero		1


	//   ....[99]....
        /*0754*/ 	.word	0x00005500
        /*0758*/ 	.word	0x000000ff
        /*075c*/ 	.word	0x000000b0
        /*0760*/ 	.short	0x010a
        /*0762*/ 	.byte	0x15
	.zero		1


	//   ....[100]....
        /*0764*/ 	.word	0x000056b0
        /*0768*/ 	.word	0x000000ff
        /*076c*/ 	.word	0x00000090
        /*0770*/ 	.short	0x010b
        /*0772*/ 	.byte	0x15
	.zero		1


	//   ....[101]....
        /*0774*/ 	.word	0x000056c0
        /*0778*/ 	.word	0x000000ff
        /*077c*/ 	.word	0x00000000
        /*0780*/ 	.short	0x0101
        /*0782*/ 	.byte	0x06
	.zero		1


	//   ....[102]....
        /*0784*/ 	.word	0x000056d0
        /*0788*/ 	.word	0x000000ff
        /*078c*/ 	.word	0x000000b8
        /*0790*/ 	.short	0x010a
        /*0792*/ 	.byte	0x15
	.zero		1


	//   ....[103]....
        /*0794*/ 	.word	0x00005910
        /*0798*/ 	.word	0x000000ff
        /*079c*/ 	.word	0x00000098
        /*07a0*/ 	.short	0x010b
        /*07a2*/ 	.byte	0x15
	.zero		1


	//   ....[104]....
        /*07a4*/ 	.word	0x00005920
        /*07a8*/ 	.word	0x000000ff
        /*07ac*/ 	.word	0x00000000
        /*07b0*/ 	.short	0x0101
        /*07b2*/ 	.byte	0x26
	.zero		1


	//   ....[105]....
        /*07b4*/ 	.word	0x00005960
        /*07b8*/ 	.word	0x000000ff
        /*07bc*/ 	.word	0x000000a0
        /*07c0*/ 	.short	0x010a
        /*07c2*/ 	.byte	0x15
	.zero		1


	//   ....[106]....
        /*07c4*/ 	.word	0x00005980
        /*07c8*/ 	.word	0x000000ff
        /*07cc*/ 	.word	0x000000a8
        /*07d0*/ 	.short	0x010a
        /*07d2*/ 	.byte	0x15
	.zero		1


	//   ....[107]....
        /*07d4*/ 	.word	0x000059a0
        /*07d8*/ 	.word	0x000000ff
        /*07dc*/ 	.word	0x000000b0
        /*07e0*/ 	.short	0x010a
        /*07e2*/ 	.byte	0x15
	.zero		1


	//   ....[108]....
        /*07e4*/ 	.word	0x000059e0
        /*07e8*/ 	.word	0x00000000
        /*07ec*/ 	.word	0x000000b8
        /*07f0*/ 	.short	0x010a
        /*07f2*/ 	.byte	0xff
	.zero		1


	//   ....[109]....
        /*07f4*/ 	.word	0x00005d00
        /*07f8*/ 	.word	0x00000003
        /*07fc*/ 	.word	0x000000d0
        /*0800*/ 	.short	0x010a
        /*0802*/ 	.byte	0xff
	.zero		1


	//   ....[110]....
        /*0804*/ 	.word	0x00005e80
        /*0808*/ 	.word	0x00000000
        /*080c*/ 	.word	0x00000000
        /*0810*/ 	.short	0x0101
        /*0812*/ 	.byte	0xff
	.zero		1


	//   ....[111]....
        /*0814*/ 	.word	0x00006930
        /*0818*/ 	.word	0x00000003
        /*081c*/ 	.word	0x00000080
        /*0820*/ 	.short	0x010a
        /*0822*/ 	.byte	0xff
	.zero		1


	//   ....[112]....
        /*0824*/ 	.word	0x00006940
        /*0828*/ 	.word	0x00000053
        /*082c*/ 	.word	0x000000f0
        /*0830*/ 	.short	0x010a
        /*0832*/ 	.byte	0xff
	.zero		1


	//   ....[113]....
        /*0834*/ 	.word	0x00006ab0
        /*0838*/ 	.word	0x00000003
        /*083c*/ 	.word	0x00000080
        /*0840*/ 	.short	0x010a
        /*0842*/ 	.byte	0xff
	.zero		1


	//   ....[114]....
        /*0844*/ 	.word	0x00006bd0
        /*0848*/ 	.word	0x00000000
        /*084c*/ 	.word	0x00000000
        /*0850*/ 	.short	0x0101
        /*0852*/ 	.byte	0xff
	.zero		1


	//   ....[115]....
        /*0854*/ 	.word	0x00006c50
        /*0858*/ 	.word	0x00000053
        /*085c*/ 	.word	0x000000f0
        /*0860*/ 	.short	0x010a
        /*0862*/ 	.byte	0xff
	.zero		1


	//   ....[116]....
        /*0864*/ 	.word	0x00007810
        /*0868*/ 	.word	0x00000000
        /*086c*/ 	.word	0x00000080
        /*0870*/ 	.short	0x010a
        /*0872*/ 	.byte	0xff
	.zero		1


	//   ....[117]....
        /*0874*/ 	.word	0x000078c0
        /*0878*/ 	.word	0x00000000
        /*087c*/ 	.word	0x00000080
        /*0880*/ 	.short	0x010a
        /*0882*/ 	.byte	0xff
	.zero		1


	//   ....[118]....
        /*0884*/ 	.word	0x000079e0
        /*0888*/ 	.word	0x00000000
        /*088c*/ 	.word	0x00000000
        /*0890*/ 	.short	0x0101
        /*0892*/ 	.byte	0xff
	.zero		1


	//   ....[119]....
        /*0894*/ 	.word	0x00008590
        /*0898*/ 	.word	0x00000000
        /*089c*/ 	.word	0x00000080
        /*08a0*/ 	.short	0x010a
        /*08a2*/ 	.byte	0xff
	.zero		1


	//   ....[120]....
        /*08a4*/ 	.word	0x00008640
        /*08a8*/ 	.word	0x00000000
        /*08ac*/ 	.word	0x00000080
        /*08b0*/ 	.short	0x010a
        /*08b2*/ 	.byte	0xff
	.zero		1


	//   ....[121]....
        /*08b4*/ 	.word	0x00008770
        /*08b8*/ 	.word	0x00000000
        /*08bc*/ 	.word	0x00000000
        /*08c0*/ 	.short	0x0101
        /*08c2*/ 	.byte	0xff
	.zero		1


	//   ....[122]....
        /*08c4*/ 	.word	0x00009340
        /*08c8*/ 	.word	0x00000000
        /*08cc*/ 	.word	0x00000080
        /*08d0*/ 	.short	0x010a
        /*08d2*/ 	.byte	0xff
	.zero		1


	//   ....[123]....
        /*08d4*/ 	.word	0x000093f0
        /*08d8*/ 	.word	0x00000000
        /*08dc*/ 	.word	0x00000080
        /*08e0*/ 	.short	0x010a
        /*08e2*/ 	.byte	0xff
	.zero		1


	//   ....[124]....
        /*08e4*/ 	.word	0x00009510
        /*08e8*/ 	.word	0x00000000
        /*08ec*/ 	.word	0x00000000
        /*08f0*/ 	.short	0x0101
        /*08f2*/ 	.byte	0xff
	.zero		1


	//   ....[125]....
        /*08f4*/ 	.word	0x000097d0
        /*08f8*/ 	.word	0x00000053
        /*08fc*/ 	.word	0x00000000
        /*0900*/ 	.short	0x0101
        /*0902*/ 	.byte	0xff
	.zero		1


	//   ....[126]....
        /*0904*/ 	.word	0x0000a240
        /*0908*/ 	.word	0x00000000
        /*090c*/ 	.word	0x00000140
        /*0910*/ 	.short	0x010a
        /*0912*/ 	.byte	0xff
	.zero		1


	//   ....[127]....
        /*0914*/ 	.word	0x0000a2a0
        /*0918*/ 	.word	0x00000000
        /*091c*/ 	.word	0x00000040
        /*0920*/ 	.short	0x010a
        /*0922*/ 	.byte	0xff
	.zero		1


	//   ....[128]....
        /*0924*/ 	.word	0x0000a300
        /*0928*/ 	.word	0x00000000
        /*092c*/ 	.word	0x00000040
        /*0930*/ 	.short	0x010a
        /*0932*/ 	.byte	0xff
	.zero		1


	//   ....[129]....
        /*0934*/ 	.word	0x0000a350
        /*0938*/ 	.word	0x00000003
        /*093c*/ 	.word	0x000000d0
        /*0940*/ 	.short	0x010a
        /*0942*/ 	.byte	0xff
	.zero		1


	//   ....[130]....
        /*0944*/ 	.word	0x0000a3b0
        /*0948*/ 	.word	0x00000000
        /*094c*/ 	.word	0x00000000
        /*0950*/ 	.short	0x010a
        /*0952*/ 	.byte	0xff
	.zero		1


	//   ....[131]....
        /*0954*/ 	.word	0x0000a410
        /*0958*/ 	.word	0x00000000
        /*095c*/ 	.word	0x00000000
        /*0960*/ 	.short	0x010a
        /*0962*/ 	.byte	0xff
	.zero		1


	//   ....[132]....
        /*0964*/ 	.word	0x0000a470
        /*0968*/ 	.word	0x00000000
        /*096c*/ 	.word	0x00000000
        /*0970*/ 	.short	0x010a
        /*0972*/ 	.byte	0xff
	.zero		1


	//   ....[133]....
        /*0974*/ 	.word	0x0000a4d0
        /*0978*/ 	.word	0x00000000
        /*097c*/ 	.word	0x00000000
        /*0980*/ 	.short	0x010a
        /*0982*/ 	.byte	0xff
	.zero		1


	//   ....[134]....
        /*0984*/ 	.word	0x0000a530
        /*0988*/ 	.word	0x00000000
        /*098c*/ 	.word	0x00000000
        /*0990*/ 	.short	0x010a
        /*0992*/ 	.byte	0xff
	.zero		1


	//   ....[135]....
        /*0994*/ 	.word	0x0000a590
        /*0998*/ 	.word	0x00000000
        /*099c*/ 	.word	0x00000000
        /*09a0*/ 	.short	0x010a
        /*09a2*/ 	.byte	0xff
	.zero		1


	//   ....[136]....
        /*09a4*/ 	.word	0x0000a5f0
        /*09a8*/ 	.word	0x00000000
        /*09ac*/ 	.word	0x00000000
        /*09b0*/ 	.short	0x010a
        /*09b2*/ 	.byte	0xff
	.zero		1


	//   ....[137]....
        /*09b4*/ 	.word	0x0000a640
        /*09b8*/ 	.word	0x00000002
        /*09bc*/ 	.word	0x00000130
        /*09c0*/ 	.short	0x010a
        /*09c2*/ 	.byte	0xff
	.zero		1


	//   ....[138]....
        /*09c4*/ 	.word	0x0000a6a0
        /*09c8*/ 	.word	0x00000002
        /*09cc*/ 	.word	0x000000e0
        /*09d0*/ 	.short	0x010a
        /*09d2*/ 	.byte	0xff
	.zero		1


	//   ....[139]....
        /*09d4*/ 	.word	0x0000a6f0
        /*09d8*/ 	.word	0x00000002
        /*09dc*/ 	.word	0x000000d0
        /*09e0*/ 	.short	0x010a
        /*09e2*/ 	.byte	0xff
	.zero		1


	//   ....[140]....
        /*09e4*/ 	.word	0x0000a750
        /*09e8*/ 	.word	0x00000000
        /*09ec*/ 	.word	0x000000e0
        /*09f0*/ 	.short	0x010a
        /*09f2*/ 	.byte	0xff
	.zero		1


	//   ....[141]....
        /*09f4*/ 	.word	0x0000a7b0
        /*09f8*/ 	.word	0x00000005
        /*09fc*/ 	.word	0x00000008
        /*0a00*/ 	.short	0x010a
        /*0a02*/ 	.byte	0xff
	.zero		1


	//   ....[142]....
        /*0a04*/ 	.word	0x0000a890
        /*0a08*/ 	.word	0x00000000
        /*0a0c*/ 	.word	0x00000008
        /*0a10*/ 	.short	0x010a
        /*0a12*/ 	.byte	0xff
	.zero		1


	//   ....[143]....
        /*0a14*/ 	.word	0x0000a8e0
        /*0a18*/ 	.word	0x00000000
        /*0a1c*/ 	.word	0x000000d0
        /*0a20*/ 	.short	0x010a
        /*0a22*/ 	.byte	0xff
	.zero		1


	//   ....[144]....
        /*0a24*/ 	.word	0x0000a940
        /*0a28*/ 	.word	0x00000000
        /*0a2c*/ 	.word	0x00000110
        /*0a30*/ 	.short	0x010a
        /*0a32*/ 	.byte	0xff
	.zero		1


	//   ....[145]....
        /*0a34*/ 	.word	0x0000a9a0
        /*0a38*/ 	.word	0x00000000
        /*0a3c*/ 	.word	0x00000000
        /*0a40*/ 	.short	0x010a
        /*0a42*/ 	.byte	0xff
	.zero		1


	//   ....[146]....
        /*0a44*/ 	.word	0x0000aa00
        /*0a48*/ 	.word	0x00000000
        /*0a4c*/ 	.word	0x00000000
        /*0a50*/ 	.short	0x010a
        /*0a52*/ 	.byte	0xff
	.zero		1


	//   ....[147]....
        /*0a54*/ 	.word	0x0000aa60
        /*0a58*/ 	.word	0x00000000
        /*0a5c*/ 	.word	0x00000000
        /*0a60*/ 	.short	0x010a
        /*0a62*/ 	.byte	0xff
	.zero		1


	//   ....[148]....
        /*0a64*/ 	.word	0x0000aac0
        /*0a68*/ 	.word	0x00000000
        /*0a6c*/ 	.word	0x00000000
        /*0a70*/ 	.short	0x010a
        /*0a72*/ 	.byte	0xff
	.zero		1


	//   ....[149]....
        /*0a74*/ 	.word	0x0000ab20
        /*0a78*/ 	.word	0x00000000
        /*0a7c*/ 	.word	0x00000150
        /*0a80*/ 	.short	0x010a
        /*0a82*/ 	.byte	0xff
	.zero		1


	//   ....[150]....
        /*0a84*/ 	.word	0x0000ab70
        /*0a88*/ 	.word	0x0000000c
        /*0a8c*/ 	.word	0x000000d0
        /*0a90*/ 	.short	0x010a
        /*0a92*/ 	.byte	0xff
	.zero		1


	//   ....[151]....
        /*0a94*/ 	.word	0x0000abd0
        /*0a98*/ 	.word	0x00000000
        /*0a9c*/ 	.word	0x000000c8
        /*0aa0*/ 	.short	0x010a
        /*0aa2*/ 	.byte	0xff
	.zero		1


	//   ....[152]....
        /*0aa4*/ 	.word	0x0000ac30
        /*0aa8*/ 	.word	0x00000000
        /*0aac*/ 	.word	0x000000a0
        /*0ab0*/ 	.short	0x010a
        /*0ab2*/ 	.byte	0xff
	.zero		1


	//   ....[153]....
        /*0ab4*/ 	.word	0x0000ac90
        /*0ab8*/ 	.word	0x00000000
        /*0abc*/ 	.word	0x000000a8
        /*0ac0*/ 	.short	0x010a
        /*0ac2*/ 	.byte	0xff
	.zero		1


	//   ....[154]....
        /*0ac4*/ 	.word	0x0000acf0
        /*0ac8*/ 	.word	0x00000000
        /*0acc*/ 	.word	0x000000b0
        /*0ad0*/ 	.short	0x010a
        /*0ad2*/ 	.byte	0xff
	.zero		1


	//   ....[155]....
        /*0ad4*/ 	.word	0x0000ad50
        /*0ad8*/ 	.word	0x00000000
        /*0adc*/ 	.word	0x000000b8
        /*0ae0*/ 	.short	0x010a
        /*0ae2*/ 	.byte	0xff
	.zero		1


	//   ....[156]....
        /*0ae4*/ 	.word	0x0000adb0
        /*0ae8*/ 	.word	0x00000000
        /*0aec*/ 	.word	0x000000a0
        /*0af0*/ 	.short	0x010a
        /*0af2*/ 	.byte	0xff
	.zero		1


	//   ....[157]....
        /*0af4*/ 	.word	0x0000ae10
        /*0af8*/ 	.word	0x00000000
        /*0afc*/ 	.word	0x000000a8
        /*0b00*/ 	.short	0x010a
        /*0b02*/ 	.byte	0xff
	.zero		1


	//   ....[158]....
        /*0b04*/ 	.word	0x0000ae70
        /*0b08*/ 	.word	0x00000000
        /*0b0c*/ 	.word	0x000000b0
        /*0b10*/ 	.short	0x010a
        /*0b12*/ 	.byte	0xff
	.zero		1


	//   ....[159]....
        /*0b14*/ 	.word	0x0000aec0
        /*0b18*/ 	.word	0x00000003
        /*0b1c*/ 	.word	0x000000d0
        /*0b20*/ 	.short	0x010a
        /*0b22*/ 	.byte	0xff
	.zero		1


	//   ....[160]....
        /*0b24*/ 	.word	0x0000af10
        /*0b28*/ 	.word	0x00000003
        /*0b2c*/ 	.word	0x00000080
        /*0b30*/ 	.short	0x010a
        /*0b32*/ 	.byte	0xff
	.zero		1


	//   ....[161]....
        /*0b34*/ 	.word	0x0000af60
        /*0b38*/ 	.word	0x00000053
        /*0b3c*/ 	.word	0x000000f0
        /*0b40*/ 	.short	0x010a
        /*0b42*/ 	.byte	0xff
	.zero		1


	//   ....[162]....
        /*0b44*/ 	.word	0x0000afb0
        /*0b48*/ 	.word	0x00000000
        /*0b4c*/ 	.word	0x00000080
        /*0b50*/ 	.short	0x010a
        /*0b52*/ 	.byte	0xff
	.zero		1


	//   ....[163]....
        /*0b54*/ 	.word	0x0000b000
        /*0b58*/ 	.word	0x00000000
        /*0b5c*/ 	.word	0x00000080
        /*0b60*/ 	.short	0x010a
        /*0b62*/ 	.byte	0xff
	.zero		1


	//   ....[164]....
        /*0b64*/ 	.word	0x0000b050
        /*0b68*/ 	.word	0x00000000
        /*0b6c*/ 	.word	0x00000080
        /*0b70*/ 	.short	0x010a
        /*0b72*/ 	.byte	0xff
	.zero		1


	//----- nvinfo : EIATTR_NUM_MBARRIERS
	.align		4
.L_48:
        /*0b74*/ 	.byte	0x03, 0x38
        /*0b76*/ 	.short	0x002b


	//----- nvinfo : EIATTR_EXIT_INSTR_OFFSETS
	.align		4
        /*0b78*/ 	.byte	0x04, 0x1c
        /*0b7a*/ 	.short	(.L_50 - .L_49)


	//   ....[0]....
.L_49:
        /*0b7c*/ 	.word	0x00002e50


	//   ....[1]....
        /*0b80*/ 	.word	0x00003340


	//   ....[2]....
        /*0b84*/ 	.word	0x000033a0


	//   ....[3]....
        /*0b88*/ 	.word	0x00004720


	//   ....[4]....
        /*0b8c*/ 	.word	0x00005a10


	//   ....[5]....
        /*0b90*/ 	.word	0x00005a50


	//   ....[6]....
        /*0b94*/ 	.word	0x0000a230


	//----- nvinfo : EIATTR_MAX_THREADS
	.align		4
.L_50:
        /*0b98*/ 	.byte	0x04, 0x05
        /*0b9a*/ 	.short	(.L_52 - .L_51)
.L_51:
        /*0b9c*/ 	.word	0x00000100
        /*0ba0*/ 	.word	0x00000001
        /*0ba4*/ 	.word	0x00000001


	//----- nvinfo : EIATTR_CRS_STACK_SIZE
	.align		4
.L_52:
        /*0ba8*/ 	.byte	0x04, 0x1e
        /*0baa*/ 	.short	(.L_54 - .L_53)
.L_53:
        /*0bac*/ 	.word	0x00000000


	//----- nvinfo : EIATTR_CBANK_PARAM_SIZE
	.align		4
.L_54:
        /*0bb0*/ 	.byte	0x03, 0x19
        /*0bb2*/ 	.short	0x0800


	//----- nvinfo : EIATTR_PARAM_CBANK
	.align		4
        /*0bb4*/ 	.byte	0x04, 0x0a
        /*0bb6*/ 	.short	(.L_56 - .L_55)
	.align		4
.L_55:
        /*0bb8*/ 	.word	index@(.nv.constant0._ZN7cutlass13device_kernelINS_4gemm6kernel13GemmUniversalIN4cute5tupleIJiiiiEEENS1_10collective13CollectiveMmaINS1_35MainloopSm100TmaUmmaWarpSpecializedILi8ELi2ELi4ENS5_IJNS4_1CILi2EEENSA_ILi4EEENSA_ILi1EEEEEEEENS5_IJNSA_ILi128EEENSA_ILi256EEESG_EEEaNS5_IJlSD_lEEEaSJ_NS4_8TiledMMAINS4_8MMA_AtomIJNS4_21SM100_MMA_S8_2x1SM_SSIaaiLi128ELi256ELNS4_4UMMA5MajorE0ELSO_0ELNSN_8SaturateE0EEEEEENS4_6LayoutINS5_IJSD_SD_SD_EEENS5_IJNSA_ILi0EEESU_SU_EEEEENS5_IJNS4_10UnderscoreESX_SX_EEEEENS4_28SM100_TMA_2SM_LOAD_MULTICASTENS4_14ComposedLayoutINS4_7SwizzleILi3ELi4ELi3EEENS4_18smem_ptr_flag_bitsILi8EEENSS_INS5_IJNSA_ILi8EEESG_EEENS5_IJSG_SD_EEEEEEEvNS4_8identityENS4_18SM100_TMA_2SM_LOADES1A_vS1B_EENS_8epilogue10collective18CollectiveEpilogueINS1E_23Sm100TmaWarpSpecializedILi4ELi2ELi32ELb0ELb0EEEJNS5_IJNSA_ILi64EEESH_SG_EEENS5_IJNSS_IS1J_SD_EENSS_INS5_IJNSA_ILi32EEESB_EEENS5_IJSD_SG_EEEEEEEEaSJ_aSJ_NS1E_6fusion15FusionCallbacksIS1I_NS1R_17LinearCombinationIaiaiLNS_15FloatRoundStyleE2EEES1K_S1Q_JEEENS4_5SM1004TMEM4LOAD26SM100_TMEM_LOAD_32dp32b32xENS4_13SM90_TMA_LOADENS11_INS12_ILi1ELi4ELi3EEES15_NSS_INS5_IJS16_S1M_EEENS5_IJS1M_SD_EEEEEEENS4_39AutoVectorizingCopyWithAssumedAlignmentILi128EEENS4_14SM90_TMA_STOREES26_S28_S28_EEEvvEEEEvNT_6ParamsE)
        /*0bbc*/ 	.short	0x0380
        /*0bbe*/ 	.short	0x0800


	//----- nvinfo : EIATTR_SW_WAR
	.align		4
.L_56:
        /*0bc0*/ 	.byte	0x04, 0x36
        /*0bc2*/ 	.short	(.L_58 - .L_57)
.L_57:
        /*0bc4*/ 	.word	0x00000008
.L_58:


//--------------------- .nv.callgraph             --------------------------
	.section	.nv.callgraph,"",@"SHT_CUDA_CALLGRAPH"
	.align	4
	.sectionentsize	8
	.align		4
        /*0000*/ 	.word	0x00000000
	.align		4
        /*0004*/ 	.word	0xffffffff
	.align		4
        /*0008*/ 	.word	index@(_ZN7cutlass13device_kernelINS_4gemm6kernel13GemmUniversalIN4cute5tupleIJiiiiEEENS1_10collective13CollectiveMmaINS1_35MainloopSm100TmaUmmaWarpSpecializedILi8ELi2ELi4ENS5_IJNS4_1CILi2EEENSA_ILi4EEENSA_ILi1EEEEEEEENS5_IJNSA_ILi128EEENSA_ILi256EEESG_EEEaNS5_IJlSD_lEEEaSJ_NS4_8TiledMMAINS4_8MMA_AtomIJNS4_21SM100_MMA_S8_2x1SM_SSIaaiLi128ELi256ELNS4_4UMMA5MajorE0ELSO_0ELNSN_8SaturateE0EEEEEENS4_6LayoutINS5_IJSD_SD_SD_EEENS5_IJNSA_ILi0EEESU_SU_EEEEENS5_IJNS4_10UnderscoreESX_SX_EEEEENS4_28SM100_TMA_2SM_LOAD_MULTICASTENS4_14ComposedLayoutINS4_7SwizzleILi3ELi4ELi3EEENS4_18smem_ptr_flag_bitsILi8EEENSS_INS5_IJNSA_ILi8EEESG_EEENS5_IJSG_SD_EEEEEEEvNS4_8identityENS4_18SM100_TMA_2SM_LOADES1A_vS1B_EENS_8epilogue10collective18CollectiveEpilogueINS1E_23Sm100TmaWarpSpecializedILi4ELi2ELi32ELb0ELb0EEEJNS5_IJNSA_ILi64EEESH_SG_EEENS5_IJNSS_IS1J_SD_EENSS_INS5_IJNSA_ILi32EEESB_EEENS5_IJSD_SG_EEEEEEEEaSJ_aSJ_NS1E_6fusion15FusionCallbacksIS1I_NS1R_17LinearCombinationIaiaiLNS_15FloatRoundStyleE2EEES1K_S1Q_JEEENS4_5SM1004TMEM4LOAD26SM100_TMEM_LOAD_32dp32b32xENS4_13SM90_TMA_LOADENS11_INS12_ILi1ELi4ELi3EEES15_NSS_INS5_IJS16_S1M_EEENS5_IJS1M_SD_EEEEEEENS4_39AutoVectorizingCopyWithAssumedAlignmentILi128EEENS4_14SM90_TMA_STOREES26_S28_S28_EEEvvEEEEvNT_6ParamsE)
	.align		4
        /*000c*/ 	.word	index@(__assertfail)
	.align		4
        /*0010*/ 	.word	0x00000000
	.align		4
        /*0014*/ 	.word	0xfffffffe
	.align		4
        /*0018*/ 	.word	0x00000000
	.align		4
        /*001c*/ 	.word	0xfffffffd
	.align		4
        /*0020*/ 	.word	0x00000000
	.align		4
        /*0024*/ 	.word	0xfffffffc


//--------------------- .nv.constant4             --------------------------
	.section	.nv.constant4,"a",@progbits
	.align	8
	.align		8
.nv.constant4:
        /*0000*/ 	.dword	__assertfail
	.align		8
        /*0008*/ 	.dword	__unnamed_1
	.align		8
        /*0010*/ 	.dword	__unnamed_2
	.align		8
        /*0018*/ 	.dword	__unnamed_3
	.align		8
        /*0020*/ 	.dword	_ZN40_INTERNAL_24ec4eee_4_k_cu_250ded22_309264cuda3std3__45__cpo5beginE
	.align		8
        /*0028*/ 	.dword	_ZN40_INTERNAL_24ec4eee_4_k_cu_250ded22_309264cuda3std3__45__cpo3endE
	.align		8
        /*0030*/ 	.dword	_ZN40_INTERNAL_24ec4eee_4_k_cu_250ded22_309264cuda3std3__45__cpo6cbeginE
	.align		8
        /*0038*/ 	.dword	_ZN40_INTERNAL_24ec4eee_4_k_cu_250ded22_309264cuda3std3__45__cpo4cendE
	.align		8
        /*0040*/ 	.dword	_ZN40_INTERNAL_24ec4eee_4_k_cu_250ded22_309264cuda3std3__442_GLOBAL__N__24ec4eee_4_k_cu_250ded22_309266ignoreE
	.align		8
        /*0048*/ 	.dword	_ZN40_INTERNAL_24ec4eee_4_k_cu_250ded22_309264cuda3std3__419piecewise_constructE
	.align		8
        /*0050*/ 	.dword	_ZN40_INTERNAL_24ec4eee_4_k_cu_250ded22_309264cuda3std3__48in_placeE
	.align		8
        /*0058*/ 	.dword	_ZN40_INTERNAL_24ec4eee_4_k_cu_250ded22_309264cuda3std6ranges3__45__cpo4swapE
	.align		8
        /*0060*/ 	.dword	_ZN40_INTERNAL_24ec4eee_4_k_cu_250ded22_309264cuda3std6ranges3__45__cpo9iter_moveE
	.align		8
        /*0068*/ 	.dword	_ZN40_INTERNAL_24ec4eee_4_k_cu_250ded22_309264cute7productE
	.align		8
        /*0070*/ 	.dword	_ZN40_INTERNAL_24ec4eee_4_k_cu_250ded22_309264cute1_E
	.align		8
        /*0078*/ 	.dword	$str$25
	.align		8
        /*0080*/ 	.dword	$str$26
	.align		8
        /*0088*/ 	.dword	$str$27
	.align		8
        /*0090*/ 	.dword	$str$28


//--------------------- .text._ZN7cutlass13device_kernelINS_4gemm6kernel13GemmUniversalIN4cute5tupleIJiiiiEEENS1_10collective13CollectiveMmaINS1_35MainloopSm100TmaUmmaWarpSpecializedILi8ELi2ELi4ENS5_IJNS4_1CILi2EEENSA_ILi4EEENSA_ILi1EEEEEEEENS5_IJNSA_ILi128EEENSA_ILi256EEESG_EEEaNS5_IJlSD_lEEEaSJ_NS4_8TiledMMAINS4_8MMA_AtomIJNS4_21SM100_MMA_S8_2x1SM_SSIaaiLi128ELi256ELNS4_4UMMA5MajorE0ELSO_0ELNSN_8SaturateE0EEEEEENS4_6LayoutINS5_IJSD_SD_SD_EEENS5_IJNSA_ILi0EEESU_SU_EEEEENS5_IJNS4_10UnderscoreESX_SX_EEEEENS4_28SM100_TMA_2SM_LOAD_MULTICASTENS4_14ComposedLayoutINS4_7SwizzleILi3ELi4ELi3EEENS4_18smem_ptr_flag_bitsILi8EEENSS_INS5_IJNSA_ILi8EEESG_EEENS5_IJSG_SD_EEEEEEEvNS4_8identityENS4_18SM100_TMA_2SM_LOADES1A_vS1B_EENS_8epilogue10collective18CollectiveEpilogueINS1E_23Sm100TmaWarpSpecializedILi4ELi2ELi32ELb0ELb0EEEJNS5_IJNSA_ILi64EEESH_SG_EEENS5_IJNSS_IS1J_SD_EENSS_INS5_IJNSA_ILi32EEESB_EEENS5_IJSD_SG_EEEEEEEEaSJ_aSJ_NS1E_6fusion15FusionCallbacksIS1I_NS1R_17LinearCombinationIaiaiLNS_15FloatRoundStyleE2EEES1K_S1Q_JEEENS4_5SM1004TMEM4LOAD26SM100_TMEM_LOAD_32dp32b32xENS4_13SM90_TMA_LOADENS11_INS12_ILi1ELi4ELi3EEES15_NSS_INS5_IJS16_S1M_EEENS5_IJS1M_SD_EEEEEEENS4_39AutoVectorizingCopyWithAssumedAlignmentILi128EEENS4_14SM90_TMA_STOREES26_S28_S28_EEEvvEEEEvNT_6ParamsE --------------------------
	.section	.text._ZN7cutlass13device_kernelINS_4gemm6kernel13GemmUniversalIN4cute5tupleIJiiiiEEENS1_10collective13CollectiveMmaINS1_35MainloopSm100TmaUmmaWarpSpecializedILi8ELi2ELi4ENS5_IJNS4_1CILi2EEENSA_ILi4EEENSA_ILi1EEEEEEEENS5_IJNSA_ILi128EEENSA_ILi256EEESG_EEEaNS5_IJlSD_lEEEaSJ_NS4_8TiledMMAINS4_8MMA_AtomIJNS4_21SM100_MMA_S8_2x1SM_SSIaaiLi128ELi256ELNS4_4UMMA5MajorE0ELSO_0ELNSN_8SaturateE0EEEEEENS4_6LayoutINS5_IJSD_SD_SD_EEENS5_IJNSA_ILi0EEESU_SU_EEEEENS5_IJNS4_10UnderscoreESX_SX_EEEEENS4_28SM100_TMA_2SM_LOAD_MULTICASTENS4_14ComposedLayoutINS4_7SwizzleILi3ELi4ELi3EEENS4_18smem_ptr_flag_bitsILi8EEENSS_INS5_IJNSA_ILi8EEESG_EEENS5_IJSG_SD_EEEEEEEvNS4_8identityENS4_18SM100_TMA_2SM_LOADES1A_vS1B_EENS_8epilogue10collective18CollectiveEpilogueINS1E_23Sm100TmaWarpSpecializedILi4ELi2ELi32ELb0ELb0EEEJNS5_IJNSA_ILi64EEESH_SG_EEENS5_IJNSS_IS1J_SD_EENSS_INS5_IJNSA_ILi32EEESB_EEENS5_IJSD_SG_EEEEEEEEaSJ_aSJ_NS1E_6fusion15FusionCallbacksIS1I_NS1R_17LinearCombinationIaiaiLNS_15FloatRoundStyleE2EEES1K_S1Q_JEEENS4_5SM1004TMEM4LOAD26SM100_TMEM_LOAD_32dp32b32xENS4_13SM90_TMA_LOADENS11_INS12_ILi1ELi4ELi3EEES15_NSS_INS5_IJS16_S1M_EEENS5_IJS1M_SD_EEEEEEENS4_39AutoVectorizingCopyWithAssumedAlignmentILi128EEENS4_14SM90_TMA_STOREES26_S28_S28_EEEvvEEEEvNT_6ParamsE,"ax",@progbits
	.align	128
.text._ZN7cutlass13device_kernelINS_4gemm6kernel13GemmUniversalIN4cute5tupleIJiiiiEEENS1_10collective13CollectiveMmaINS1_35MainloopSm100TmaUmmaWarpSpecializedILi8ELi2ELi4ENS5_IJNS4_1CILi2EEENSA_ILi4EEENSA_ILi1EEEEEEEENS5_IJNSA_ILi128EEENSA_ILi256EEESG_EEEaNS5_IJlSD_lEEEaSJ_NS4_8TiledMMAINS4_8MMA_AtomIJNS4_21SM100_MMA_S8_2x1SM_SSIaaiLi128ELi256ELNS4_4UMMA5MajorE0ELSO_0ELNSN_8SaturateE0EEEEEENS4_6LayoutINS5_IJSD_SD_SD_EEENS5_IJNSA_ILi0EEESU_SU_EEEEENS5_IJNS4_10UnderscoreESX_SX_EEEEENS4_28SM100_TMA_2SM_LOAD_MULTICASTENS4_14ComposedLayoutINS4_7SwizzleILi3ELi4ELi3EEENS4_18smem_ptr_flag_bitsILi8EEENSS_INS5_IJNSA_ILi8EEESG_EEENS5_IJSG_SD_EEEEEEEvNS4_8identityENS4_18SM100_TMA_2SM_LOADES1A_vS1B_EENS_8epilogue10collective18CollectiveEpilogueINS1E_23Sm100TmaWarpSpecializedILi4ELi2ELi32ELb0ELb0EEEJNS5_IJNSA_ILi64EEESH_SG_EEENS5_IJNSS_IS1J_SD_EENSS_INS5_IJNSA_ILi32EEESB_EEENS5_IJSD_SG_EEEEEEEEaSJ_aSJ_NS1E_6fusion15FusionCallbacksIS1I_NS1R_17LinearCombinationIaiaiLNS_15FloatRoundStyleE2EEES1K_S1Q_JEEENS4_5SM1004TMEM4LOAD26SM100_TMEM_LOAD_32dp32b32xENS4_13SM90_TMA_LOADENS11_INS12_ILi1ELi4ELi3EEES15_NSS_INS5_IJS16_S1M_EEENS5_IJS1M_SD_EEEEEEENS4_39AutoVectorizingCopyWithAssumedAlignmentILi128EEENS4_14SM90_TMA_STOREES26_S28_S28_EEEvvEEEEvNT_6ParamsE:
        .type           _ZN7cutlass13device_kernelINS_4gemm6kernel13GemmUniversalIN4cute5tupleIJiiiiEEENS1_10collective13CollectiveMmaINS1_35MainloopSm100TmaUmmaWarpSpecializedILi8ELi2ELi4ENS5_IJNS4_1CILi2EEENSA_ILi4EEENSA_ILi1EEEEEEEENS5_IJNSA_ILi128EEENSA_ILi256EEESG_EEEaNS5_IJlSD_lEEEaSJ_NS4_8TiledMMAINS4_8MMA_AtomIJNS4_21SM100_MMA_S8_2x1SM_SSIaaiLi128ELi256ELNS4_4UMMA5MajorE0ELSO_0ELNSN_8SaturateE0EEEEEENS4_6LayoutINS5_IJSD_SD_SD_EEENS5_IJNSA_ILi0EEESU_SU_EEEEENS5_IJNS4_10UnderscoreESX_SX_EEEEENS4_28SM100_TMA_2SM_LOAD_MULTICASTENS4_14ComposedLayoutINS4_7SwizzleILi3ELi4ELi3EEENS4_18smem_ptr_flag_bitsILi8EEENSS_INS5_IJNSA_ILi8EEESG_EEENS5_IJSG_SD_EEEEEEEvNS4_8identityENS4_18SM100_TMA_2SM_LOADES1A_vS1B_EENS_8epilogue10collective18CollectiveEpilogueINS1E_23Sm100TmaWarpSpecializedILi4ELi2ELi32ELb0ELb0EEEJNS5_IJNSA_ILi64EEESH_SG_EEENS5_IJNSS_IS1J_SD_EENSS_INS5_IJNSA_ILi32EEESB_EEENS5_IJSD_SG_EEEEEEEEaSJ_aSJ_NS1E_6fusion15FusionCallbacksIS1I_NS1R_17LinearCombinationIaiaiLNS_15FloatRoundStyleE2EEES1K_S1Q_JEEENS4_5SM1004TMEM4LOAD26SM100_TMEM_LOAD_32dp32b32xENS4_13SM90_TMA_LOADENS11_INS12_ILi1ELi4ELi3EEES15_NSS_INS5_IJS16_S1M_EEENS5_IJS1M_SD_EEEEEEENS4_39AutoVectorizingCopyWithAssumedAlignmentILi128EEENS4_14SM90_TMA_STOREES26_S28_S28_EEEvvEEEEvNT_6ParamsE,@function
        .size           _ZN7cutlass13device_kernelINS_4gemm6kernel13GemmUniversalIN4cute5tupleIJiiiiEEENS1_10collective13CollectiveMmaINS1_35MainloopSm100TmaUmmaWarpSpecializedILi8ELi2ELi4ENS5_IJNS4_1CILi2EEENSA_ILi4EEENSA_ILi1EEEEEEEENS5_IJNSA_ILi128EEENSA_ILi256EEESG_EEEaNS5_IJlSD_lEEEaSJ_NS4_8TiledMMAINS4_8MMA_AtomIJNS4_21SM100_MMA_S8_2x1SM_SSIaaiLi128ELi256ELNS4_4UMMA5MajorE0ELSO_0ELNSN_8SaturateE0EEEEEENS4_6LayoutINS5_IJSD_SD_SD_EEENS5_IJNSA_ILi0EEESU_SU_EEEEENS5_IJNS4_10UnderscoreESX_SX_EEEEENS4_28SM100_TMA_2SM_LOAD_MULTICASTENS4_14ComposedLayoutINS4_7SwizzleILi3ELi4ELi3EEENS4_18smem_ptr_flag_bitsILi8EEENSS_INS5_IJNSA_ILi8EEESG_EEENS5_IJSG_SD_EEEEEEEvNS4_8identityENS4_18SM100_TMA_2SM_LOADES1A_vS1B_EENS_8epilogue10collective18CollectiveEpilogueINS1E_23Sm100TmaWarpSpecializedILi4ELi2ELi32ELb0ELb0EEEJNS5_IJNSA_ILi64EEESH_SG_EEENS5_IJNSS_IS1J_SD_EENSS_INS5_IJNSA_ILi32EEESB_EEENS5_IJSD_SG_EEEEEEEEaSJ_aSJ_NS1E_6fusion15FusionCallbacksIS1I_NS1R_17LinearCombinationIaiaiLNS_15FloatRoundStyleE2EEES1K_S1Q_JEEENS4_5SM1004TMEM4LOAD26SM100_TMEM_LOAD_32dp32b32xENS4_13SM90_TMA_LOADENS11_INS12_ILi1ELi4ELi3EEES15_NSS_INS5_IJS16_S1M_EEENS5_IJS1M_SD_EEEEEEENS4_39AutoVectorizingCopyWithAssumedAlignmentILi128EEENS4_14SM90_TMA_STOREES26_S28_S28_EEEvvEEEEvNT_6ParamsE,(.L_x_203 - _ZN7cutlass13device_kernelINS_4gemm6kernel13GemmUniversalIN4cute5tupleIJiiiiEEENS1_10collective13CollectiveMmaINS1_35MainloopSm100TmaUmmaWarpSpecializedILi8ELi2ELi4ENS5_IJNS4_1CILi2EEENSA_ILi4EEENSA_ILi1EEEEEEEENS5_IJNSA_ILi128EEENSA_ILi256EEESG_EEEaNS5_IJlSD_lEEEaSJ_NS4_8TiledMMAINS4_8MMA_AtomIJNS4_21SM100_MMA_S8_2x1SM_SSIaaiLi128ELi256ELNS4_4UMMA5MajorE0ELSO_0ELNSN_8SaturateE0EEEEEENS4_6LayoutINS5_IJSD_SD_SD_EEENS5_IJNSA_ILi0EEESU_SU_EEEEENS5_IJNS4_10UnderscoreESX_SX_EEEEENS4_28SM100_TMA_2SM_LOAD_MULTICASTENS4_14ComposedLayoutINS4_7SwizzleILi3ELi4ELi3EEENS4_18smem_ptr_flag_bitsILi8EEENSS_INS5_IJNSA_ILi8EEESG_EEENS5_IJSG_SD_EEEEEEEvNS4_8identityENS4_18SM100_TMA_2SM_LOADES1A_vS1B_EENS_8epilogue10collective18CollectiveEpilogueINS1E_23Sm100TmaWarpSpecializedILi4ELi2ELi32ELb0ELb0EEEJNS5_IJNSA_ILi64EEESH_SG_EEENS5_IJNSS_IS1J_SD_EENSS_INS5_IJNSA_ILi32EEESB_EEENS5_IJSD_SG_EEEEEEEEaSJ_aSJ_NS1E_6fusion15FusionCallbacksIS1I_NS1R_17LinearCombinationIaiaiLNS_15FloatRoundStyleE2EEES1K_S1Q_JEEENS4_5SM1004TMEM4LOAD26SM100_TMEM_LOAD_32dp32b32xENS4_13SM90_TMA_LOADENS11_INS12_ILi1ELi4ELi3EEES15_NSS_INS5_IJS16_S1M_EEENS5_IJS1M_SD_EEEEEEENS4_39AutoVectorizingCopyWithAssumedAlignmentILi128EEENS4_14SM90_TMA_STOREES26_S28_S28_EEEvvEEEEvNT_6ParamsE)
        .other          _ZN7cutlass13device_kernelINS_4gemm6kernel13GemmUniversalIN4cute5tupleIJiiiiEEENS1_10collective13CollectiveMmaINS1_35MainloopSm100TmaUmmaWarpSpecializedILi8ELi2ELi4ENS5_IJNS4_1CILi2EEENSA_ILi4EEENSA_ILi1EEEEEEEENS5_IJNSA_ILi128EEENSA_ILi256EEESG_EEEaNS5_IJlSD_lEEEaSJ_NS4_8TiledMMAINS4_8MMA_AtomIJNS4_21SM100_MMA_S8_2x1SM_SSIaaiLi128ELi256ELNS4_4UMMA5MajorE0ELSO_0ELNSN_8SaturateE0EEEEEENS4_6LayoutINS5_IJSD_SD_SD_EEENS5_IJNSA_ILi0EEESU_SU_EEEEENS5_IJNS4_10UnderscoreESX_SX_EEEEENS4_28SM100_TMA_2SM_LOAD_MULTICASTENS4_14ComposedLayoutINS4_7SwizzleILi3ELi4ELi3EEENS4_18smem_ptr_flag_bitsILi8EEENSS_INS5_IJNSA_ILi8EEESG_EEENS5_IJSG_SD_EEEEEEEvNS4_8identityENS4_18SM100_TMA_2SM_LOADES1A_vS1B_EENS_8epilogue10collective18CollectiveEpilogueINS1E_23Sm100TmaWarpSpecializedILi4ELi2ELi32ELb0ELb0EEEJNS5_IJNSA_ILi64EEESH_SG_EEENS5_IJNSS_IS1J_SD_EENSS_INS5_IJNSA_ILi32EEESB_EEENS5_IJSD_SG_EEEEEEEEaSJ_aSJ_NS1E_6fusion15FusionCallbacksIS1I_NS1R_17LinearCombinationIaiaiLNS_15FloatRoundStyleE2EEES1K_S1Q_JEEENS4_5SM1004TMEM4LOAD26SM100_TMEM_LOAD_32dp32b32xENS4_13SM90_TMA_LOADENS11_INS12_ILi1ELi4ELi3EEES15_NSS_INS5_IJS16_S1M_EEENS5_IJS1M_SD_EEEEEEENS4_39AutoVectorizingCopyWithAssumedAlignmentILi128EEENS4_14SM90_TMA_STOREES26_S28_S28_EEEvvEEEEvNT_6ParamsE,@"STO_CUDA_ENTRY STV_DEFAULT"
_ZN7cutlass13device_kernelINS_4gemm6kernel13GemmUniversalIN4cute5tupleIJiiiiEEENS1_10collective13CollectiveMmaINS1_35MainloopSm100TmaUmmaWarpSpecializedILi8ELi2ELi4ENS5_IJNS4_1CILi2EEENSA_ILi4EEENSA_ILi1EEEEEEEENS5_IJNSA_ILi128EEENSA_ILi256EEESG_EEEaNS5_IJlSD_lEEEaSJ_NS4_8TiledMMAINS4_8MMA_AtomIJNS4_21SM100_MMA_S8_2x1SM_SSIaaiLi128ELi256ELNS4_4UMMA5MajorE0ELSO_0ELNSN_8SaturateE0EEEEEENS4_6LayoutINS5_IJSD_SD_SD_EEENS5_IJNSA_ILi0EEESU_SU_EEEEENS5_IJNS4_10UnderscoreESX_SX_EEEEENS4_28SM100_TMA_2SM_LOAD_MULTICASTENS4_14ComposedLayoutINS4_7SwizzleILi3ELi4ELi3EEENS4_18smem_ptr_flag_bitsILi8EEENSS_INS5_IJNSA_ILi8EEESG_EEENS5_IJSG_SD_EEEEEEEvNS4_8identityENS4_18SM100_TMA_2SM_LOADES1A_vS1B_EENS_8epilogue10collective18CollectiveEpilogueINS1E_23Sm100TmaWarpSpecializedILi4ELi2ELi32ELb0ELb0EEEJNS5_IJNSA_ILi64EEESH_SG_EEENS5_IJNSS_IS1J_SD_EENSS_INS5_IJNSA_ILi32EEESB_EEENS5_IJSD_SG_EEEEEEEEaSJ_aSJ_NS1E_6fusion15FusionCallbacksIS1I_NS1R_17LinearCombinationIaiaiLNS_15FloatRoundStyleE2EEES1K_S1Q_JEEENS4_5SM1004TMEM4LOAD26SM100_TMEM_LOAD_32dp32b32xENS4_13SM90_TMA_LOADENS11_INS12_ILi1ELi4ELi3EEES15_NSS_INS5_IJS16_S1M_EEENS5_IJS1M_SD_EEEEEEENS4_39AutoVectorizingCopyWithAssumedAlignmentILi128EEENS4_14SM90_TMA_STOREES26_S28_S28_EEEvvEEEEvNT_6ParamsE:
[----:B------:R-:W1:Y:S01]  /*0000*/  LDC R1, c[0x0][0x37c] ;  /* 0x0000df00ff017b82 */ /* 0x000e620000000800 */
[----:B------:R-:W2:Y:S01]  /*0010*/  S2R R90, SR_TID.X ;  /* 0x00000000005a7919 */ /* 0x000ea20000002100 */
[----:B------:R-:W3:Y:S06]  /*0020*/  LDCU.64 UR8, c[0x0][0x890] ;  /* 0x00011200ff0877ac */ /* 0x000eec0008000a00 */
[----:B------:R-:W4:Y:S01]  /*0030*/  S2UR UR46, SR_CgaCtaId ;  /* 0x00000000002e79c3 */ /* 0x000f220000008800 */
[----:B------:R-:W-:Y:S02]  /*0040*/  PRMT R80, RZ, 0x7610, R80 ;  /* 0x00007610ff507816 */ /* 0x000fe40000000050 */
[----:B------:R-:W-:-:S02]  /*0050*/  ELECT P0, URZ, PT ;  /* 0x0000000000ff782f */ /* 0x000fc40003800000 */
[----:B---3--:R-:W-:-:S04]  /*0060*/  ISETP.NE.U32.AND P1, PT, RZ, UR8, PT ;  /* 0x00000008ff007c0c */ /* 0x008fc8000bf25070 */
[----:B------:R-:W-:Y:S01]  /*0070*/  ISETP.NE.AND.EX P2, PT, RZ, UR9, PT, P1 ;  /* 0x00000009ff007c0c */ /* 0x000fe2000bf45310 */
[----:B----4-:R-:W-:Y:S02]  /*0080*/  ULOP3.LUT UR47, UR46, 0x1, URZ, 0xc0, !UPT ;  /* 0x000000012e2f7892 */ /* 0x010fe4000f8ec0ff */
[----:B------:R-:W-:Y:S01]  /*0090*/  ULOP3.LUT UR48, UR46, 0x1, URZ, 0x3c, !UPT ;  /* 0x000000012e307892 */ /* 0x000fe2000f8e3cff */
[----:B--2---:R-:W-:-:S05]  /*00a0*/  SHF.R.U32.HI R81, RZ, 0x5, R90 ;  /* 0x00000005ff517819 */ /* 0x004fca000001165a */
[----:B------:R-:W2:Y:S02]  /*00b0*/  SHFL.IDX PT, R0, R81, RZ, 0x1f ;  /* 0x00001fff51007589 */ /* 0x000ea400000e0000 */
[----:B--2---:R-:W-:Y:S02]  /*00c0*/  R2UR UR25, R0 ;  /* 0x00000000001972ca */ /* 0x004fe400000e0000 */
[----:B-1----:R-:W-:Y:S05]  /*00d0*/  @P2 BRA `(.L_x_0) ;  /* 0x0000000000302947 */ /* 0x002fea0003800000 */
[----:B------:R-:W1:Y:S02]  /*00e0*/  LDCU.64 UR4, c[0x0][0x888] ;  /* 0x00011100ff0477ac */ /* 0x000e640008000a00 */
[----:B-1----:R-:W-:-:S04]  /*00f0*/  UISETP.NE.U32.AND UP0, UPT, UR4, URZ, UPT ;  /* 0x000000ff0400728c */ /* 0x002fc8000bf05070 */
[----:B------:R-:W-:-:S09]  /*0100*/  UISETP.NE.AND.EX UP0, UPT, UR5, URZ, UPT, UP0 ;  /* 0x000000ff0500728c */ /* 0x000fd2000bf05300 */
[----:B------:R-:W-:Y:S05]  /*0110*/  BRA.U !UP0, `(.L_x_1) ;  /* 0x0000000108147547 */ /* 0x000fea000b800000 */
[----:B------:R-:W1:Y:S01]  /*0120*/  LDC.64 R40, c[0x0][0x888] ;  /* 0x00022200ff287b82 */ /* 0x000e620000000a00 */
[----:B------:R-:W1:Y:S02]  /*0130*/  LDCU.64 UR4, c[0x0][0x358] ;  /* 0x00006b00ff0477ac */ /* 0x000e640008000a00 */
[----:B-1----:R1:W5:Y:S01]  /*0140*/  LDG.E R40, desc[UR4][R40.64] ;  /* 0x0000000428287981 */ /* 0x002362000c1e1900 */
[----:B------:R-:W-:Y:S01]  /*0150*/  HFMA2 R80, -RZ, RZ, 0, 5.9604644775390625e-08 ;  /* 0x00000001ff507431 */ /* 0x000fe200000001ff */
[----:B------:R-:W-:Y:S05]  /*0160*/  BRA `(.L_x_0) ;  /* 0x00000000000c7947 */ /* 0x000fea0003800000 */
.L_x_1:
[----:B------:R-:W1:Y:S01]  /*0170*/  LDCU UR4, c[0x0][0x880] ;  /* 0x00011000ff0477ac */ /* 0x000e620008000800 */
[----:B------:R-:W-:Y:S01]  /*0180*/  HFMA2 R80, -RZ, RZ, 0, 5.9604644775390625e-08 ;  /* 0x00000001ff507431 */ /* 0x000fe200000001ff */
[----:B-1----:R-:W-:-:S07]  /*0190*/  MOV R40, UR4 ;  /* 0x0000000400287c02 */ /* 0x002fce0008000f00 */
.L_x_0:
[----:B------:R-:W2:Y:S02]  /*01a0*/  LDCU.64 UR4, c[0x0][0x8b0] ;  /* 0x00011600ff0477ac */ /* 0x000ea40008000a00 */
[----:B--2---:R-:W-:-:S04]  /*01b0*/  UISETP.NE.U32.AND UP0, UPT, UR4, URZ, UPT ;  /* 0x000000ff0400728c */ /* 0x004fc8000bf05070 */
[----:B------:R-:W-:-:S09]  /*01c0*/  UISETP.NE.AND.EX UP0, UPT, UR5, URZ, UPT, UP0 ;  /* 0x000000ff0500728c */ /* 0x000fd2000bf05300 */
[----:B------:R-:W-:Y:S05]  /*01d0*/  BRA.U UP0, `(.L_x_2) ;  /* 0x0000000100287547 */ /* 0x000fea000b800000 */
[----:B------:R-:W2:Y:S02]  /*01e0*/  LDCU.64 UR4, c[0x0][0x8a8] ;  /* 0x00011500ff0477ac */ /* 0x000ea40008000a00 */
[----:B--2---:R-:W-:-:S04]  /*01f0*/  UISETP.NE.U32.AND UP0, UPT, UR4, URZ, UPT ;  /* 0x000000ff0400728c */ /* 0x004fc8000bf05070 */
[----:B------:R-:W-:-:S09]  /*0200*/  UISETP.NE.AND.EX UP0, UPT, UR5, URZ, UPT, UP0 ;  /* 0x000000ff0500728c */ /* 0x000fd2000bf05300 */
[----:B------:R-:W-:Y:S05]  /*0210*/  BRA.U !UP0, `(.L_x_3) ;  /* 0x0000000108107547 */ /* 0x000fea000b800000 */
[----:B------:R-:W2:Y:S01]  /*0220*/  LDC.64 R38, c[0x0][0x8a8] ;  /* 0x00022a00ff267b82 */ /* 0x000ea20000000a00 */
[----:B------:R-:W2:Y:S02]  /*0230*/  LDCU.64 UR4, c[0x0][0x358] ;  /* 0x00006b00ff0477ac */ /* 0x000ea40008000a00 */
[----:B--2---:R2:W5:Y:S01]  /*0240*/  LDG.E R38, desc[UR4][R38.64] ;  /* 0x0000000426267981 */ /* 0x004562000c1e1900 */
[----:B------:R-:W-:Y:S05]  /*0250*/  BRA `(.L_x_2) ;  /* 0x0000000000087947 */ /* 0x000fea0003800000 */
.L_x_3:
[----:B------:R-:W2:Y:S02]  /*0260*/  LDCU UR4, c[0x0][0x8a0] ;  /* 0x00011400ff0477ac */ /* 0x000ea40008000800 */
[----:B--2---:R-:W-:Y:S02]  /*0270*/  MOV R38, UR4 ;  /* 0x0000000400267c02 */ /* 0x004fe40008000f00 */
.L_x_2:
[----:B------:R-:W-:Y:S01]  /*0280*/  IMAD.U32 R0, RZ, RZ, UR25 ;  /* 0x00000019ff007e24 */ /* 0x000fe2000f8e00ff */
[----:B------:R-:W-:Y:S04]  /*0290*/  BSSY.RECONVERGENT B0, `(.L_x_4) ;  /* 0x000000c000007945 */ /* 0x000fe80003800200 */
[C---:B------:R-:W-:Y:S02]  /*02a0*/  ISETP.NE.OR P3, PT, R0.reuse, 0x1, !P0 ;  /* 0x000000010000780c */ /* 0x040fe40004765670 */
[----:B------:R-:W-:-:S11]  /*02b0*/  ISETP.NE.OR P2, PT, R0, 0x3, !P0 ;  /* 0x000000030000780c */ /* 0x000fd60004745670 */
[----:B------:R-:W-:Y:S05]  /*02c0*/  @P3 BRA `(.L_x_5) ;  /* 0x0000000000203947 */ /* 0x000fea0003800000 */
[----:B------:R-:W3:Y:S02]  /*02d0*/  LDCU.64 UR4, c[0x0][0x348] ;  /* 0x00006900ff0477ac */ /* 0x000ee40008000a00 */
[----:B---3--:R-:W-:Y:S02]  /*02e0*/  UIADD3 UR6, UP1, UPT, UR4, 0x80, URZ ;  /* 0x0000008004067890 */ /* 0x008fe4000ff3e0ff */
[----:B------:R-:W-:Y:S02]  /*02f0*/  UIADD3 UR4, UP0, UPT, UR4, 0x180, URZ ;  /* 0x0000018004047890 */ /* 0x000fe4000ff1e0ff */
[----:B------:R-:W-:Y:S02]  /*0300*/  UIADD3.X UR7, UPT, UPT, URZ, UR5, URZ, UP1, !UPT ;  /* 0x00000005ff077290 */ /* 0x000fe40008ffe4ff */
[----:B------:R-:W-:-:S07]  /*0310*/  UIADD3.X UR5, UPT, UPT, URZ, UR5, URZ, UP0, !UPT ;  /* 0x00000005ff057290 */ /* 0x000fce00087fe4ff */
[----:B------:R3:W-:Y:S02]  /*0320*/  UTMACCTL.PF [UR6] ;  /* 0x00000000060079b9 */ /* 0x0007e40008040000 */
[----:B------:R3:W-:Y:S02]  /*0330*/  UTMACCTL.PF [UR4] ;  /* 0x00000000040079b9 */ /* 0x0007e40008040000 */
[----:B---3--:R-:W-:Y:S01]  /*0340*/  NOP ;  /* 0x0000000000007918 */ /* 0x008fe20000000000 */
.L_x_5:
[----:B------:R-:W-:Y:S05]  /*0350*/  BSYNC.RECONVERGENT B0 ;  /* 0x0000000000007941 */ /* 0x000fea0003800200 */
.L_x_4:
[----:B------:R-:W-:Y:S04]  /*0360*/  BSSY.RECONVERGENT B0, `(.L_x_6) ;  /* 0x000000a000007945 */ /* 0x000fe80003800200 */
        /* <DEDUP_REMOVED lines=9> */
.L_x_7:
[----:B------:R-:W-:Y:S05]  /*0400*/  BSYNC.RECONVERGENT B0 ;  /* 0x0000000000007941 */ /* 0x000fea0003800200 */
.L_x_6:
[----:B------:R-:W3:Y:S01]  /*0410*/  LDCU.64 UR4, c[0x0][0x888] ;  /* 0x00011100ff0477ac */ /* 0x000ee20008000a00 */
[----:B------:R-:W-:Y:S01]  /*0420*/  ISETP.NE.AND.EX P1, PT, RZ, UR9, PT, P1 ;  /* 0x00000009ff007c0c */ /* 0x000fe2000bf25310 */
[----:B------:R-:W-:Y:S01]  /*0430*/  UPLOP3.LUT UP4, UPT, UPT, UPT, UPT, 0x80, 0x8 ;  /* 0x000000000008789c */ /* 0x000fe20003f8f070 */
[----:B---3--:R-:W-:-:S04]  /*0440*/  ISETP.NE.U32.AND P2, PT, RZ, UR4, PT ;  /* 0x00000004ff007c0c */ /* 0x008fc8000bf45070 */
[----:B------:R-:W-:-:S13]  /*0450*/  ISETP.NE.AND.EX P2, PT, RZ, UR5, PT, P2 ;  /* 0x00000005ff007c0c */ /* 0x000fda000bf45320 */
[----:B------:R-:W-:Y:S05]  /*0460*/  @P2 BRA P1, `(.L_x_8) ;  /* 0x0000000000282947 */ /* 0x000fea0000800000 */
[----:B-----5:R-:W-:Y:S01]  /*0470*/  R2UR UR6, R40 ;  /* 0x00000000280672ca */ /* 0x020fe200000e0000 */
[----:B------:R-:W-:Y:S02]  /*0480*/  UISETP.NE.U32.AND UP0, UPT, UR8, URZ, UPT ;  /* 0x000000ff0800728c */ /* 0x000fe4000bf05070 */
[----:B------:R-:W-:Y:S02]  /*0490*/  UISETP.NE.U32.AND UP1, UPT, UR4, URZ, UPT ;  /* 0x000000ff0400728c */ /* 0x000fe4000bf25070 */
[----:B------:R-:W-:Y:S02]  /*04a0*/  UISETP.NE.AND.EX UP2, UPT, UR9, URZ, UPT, UP0 ;  /* 0x000000ff0900728c */ /* 0x000fe4000bf45300 */
[----:B------:R-:W-:-:S04]  /*04b0*/  UISETP.NE.AND.EX UP0, UPT, UR5, URZ, UPT, UP1 ;  /* 0x000000ff0500728c */ /* 0x000fc8000bf05310 */
[----:B------:R-:W-:Y:S02]  /*04c0*/  USEL UR4, URZ, 0xffffffff, UP0 ;  /* 0xffffffffff047887 */ /* 0x000fe40008000000 */
[----:B------:R-:W-:-:S04]  /*04d0*/  UISETP.NE.AND UP1, UPT, UR6, URZ, UPT ;  /* 0x000000ff0600728c */ /* 0x000fc8000bf25270 */
[----:B------:R-:W-:-:S04]  /*04e0*/  @!UP2 USEL UR4, URZ, 0xffffffff, UP1 ;  /* 0xffffffffff04a887 */ /* 0x000fc80008800000 */
[----:B------:R-:W-:-:S04]  /*04f0*/  ULOP3.LUT UR4, UR4, 0x1, URZ, 0xc0, !UPT ;  /* 0x0000000104047892 */ /* 0x000fc8000f8ec0ff */
[----:B------:R-:W-:-:S11]  /*0500*/  UISETP.NE.U32.AND UP4, UPT, UR4, 0x1, UPT ;  /* 0x000000010400788c */ /* 0x000fd6000bf85070 */
.L_x_8:
[----:B------:R-:W3:Y:S01]  /*0510*/  SHFL.IDX PT, R0, R81, RZ, 0x1f ;  /* 0x00001fff51007589 */ /* 0x000ee200000e0000 */
[----:B------:R-:W-:-:S04]  /*0520*/  UISETP.NE.AND UP0, UPT, UR25, 0x2, UPT ;  /* 0x000000021900788c */ /* 0x000fc8000bf05270 */
[----:B------:R-:W-:Y:S02]  /*0530*/  UISETP.EQ.AND UP1, UPT, UR47, URZ, !UP0 ;  /* 0x000000ff2f00728c */ /* 0x000fe4000c722270 */
[----:B------:R-:W-:-:S04]  /*0540*/  USEL UR52, URZ, 0x1, UP0 ;  /* 0x00000001ff347887 */ /* 0x000fc80008000000 */
[----:B------:R-:W-:Y:S02]  /*0550*/  PLOP3.LUT P3, PT, P0, PT, UP1, 0x80, 0x8 ;  /* 0x000000000008781c */ /* 0x000fe4000076f018 */
[----:B---3--:R-:W-:-:S13]  /*0560*/  ISETP.NE.AND P1, PT, R0, RZ, PT ;  /* 0x000000ff0000720c */ /* 0x008fda0003f25270 */
[----:B------:R-:W-:Y:S05]  /*0570*/  @P1 BRA `(.L_x_9) ;  /* 0x0000000000741947 */ /* 0x000fea0003800000 */
[----:B------:R-:W-:Y:S01]  /*0580*/  UMOV UR4, 0x400 ;  /* 0x0000040000047882 */ /* 0x000fe20000000000 */
[----:B------:R-:W-:Y:S01]  /*0590*/  UMOV UR8, 0x1 ;  /* 0x0000000100087882 */ /* 0x000fe20000000000 */
[----:B------:R-:W-:Y:S01]  /*05a0*/  UMOV UR6, 0x4 ;  /* 0x0000000400067882 */ /* 0x000fe20000000000 */
[----:B------:R-:W-:Y:S02]  /*05b0*/  ULEA UR4, UR46, UR4, 0x18 ;  /* 0x000000042e047291 */ /* 0x000fe4000f8ec0ff */
[----:B------:R-:W-:-:S04]  /*05c0*/  UIADD3 UR8, UPT, UPT, -UR8, 0x100000, URZ ;  /* 0x0010000008087890 */ /* 0x000fc8000fffe1ff */
[----:B------:R-:W-:Y:S02]  /*05d0*/  USHF.L.U32 UR9, UR8, 0xb, URZ ;  /* 0x0000000b08097899 */ /* 0x000fe400080006ff */
[----:B------:R-:W-:Y:S02]  /*05e0*/  USHF.L.U32 UR8, UR8, 0x1, URZ ;  /* 0x0000000108087899 */ /* 0x000fe400080006ff */
[----:B------:R-:W-:-:S04]  /*05f0*/  UIADD3 UR6, UPT, UPT, -UR6, 0x100000, URZ ;  /* 0x0010000006067890 */ /* 0x000fc8000fffe1ff */
[----:B------:R-:W-:Y:S02]  /*0600*/  USHF.L.U32 UR7, UR6, 0xb, URZ ;  /* 0x0000000b06077899 */ /* 0x000fe400080006ff */
[----:B------:R-:W-:Y:S01]  /*0610*/  USHF.L.U32 UR6, UR6, 0x1, URZ ;  /* 0x0000000106067899 */ /* 0x000fe200080006ff */
[----:B------:R-:W-:Y:S01]  /*0620*/  ELECT P1, URZ, PT ;  /* 0x0000000000ff782f */ /* 0x000fe20003820000 */
[----:B------:R-:W3:Y:S02]  /*0630*/  FENCE.VIEW.ASYNC.S ;  /* 0x00000000000073c6 */ /* 0x000ee40000000000 */
[----:B---3--:R3:W4:Y:S08]  /*0640*/  SYNCS.EXCH.64 URZ, [UR4], UR8 ;  /* 0x0000000804ff75b2 */ /* 0x0087300008000100 */
[----:B------:R3:W1:Y:S01]  /*0650*/  SYNCS.EXCH.64 URZ, [UR4+0x40], UR6 ;  /* 0x0000400604ff75b2 */ /* 0x0006620008000100 */
        /* <DEDUP_REMOVED lines=13> */
[----:B------:R3:W1:Y:S02]  /*0730*/  SYNCS.EXCH.64 URZ, [UR4+0x78], UR6 ;  /* 0x0000780604ff75b2 */ /* 0x0006640008000100 */
[----:B---3--:R-:W-:Y:S01]  /*0740*/  NOP ;  /* 0x0000000000007918 */ /* 0x008fe20000000000 */
.L_x_9:
[----:B------:R-:W3:Y:S01]  /*0750*/  SHFL.IDX PT, R0, R81, RZ, 0x1f ;  /* 0x00001fff51007589 */ /* 0x000ee200000e0000 */
[----:B------:R-:W-:Y:S01]  /*0760*/  NOP ;  /* 0x0000000000007918 */ /* 0x000fe20000000000 */
[----:B---3--:R-:W-:-:S13]  /*0770*/  ISETP.NE.AND P1, PT, R0, 0x1, PT ;  /* 0x000000010000780c */ /* 0x008fda0003f25270 */
        /* <DEDUP_REMOVED lines=13> */
[----:B---3--:R3:W1:Y:S08]  /*0850*/  SYNCS.EXCH.64 URZ, [UR4+0x80], UR8 ;  /* 0x0000800804ff75b2 */ /* 0x0086700008000100 */
[----:B------:R3:W1:Y:S01]  /*0860*/  SYNCS.EXCH.64 URZ, [UR4+0xa0], UR6 ;  /* 0x0000a00604ff75b2 */ /* 0x0006620008000100 */
[----:B------:R3:W1:Y:S01]  /*0870*/  SYNCS.EXCH.64 URZ, [UR4+0x88], UR8 ;  /* 0x0000880804ff75b2 */ /* 0x0006620008000100 */
[----:B------:R3:W1:Y:S01]  /*0880*/  SYNCS.EXCH.64 URZ, [UR4+0xa8], UR6 ;  /* 0x0000a80604ff75b2 */ /* 0x0006620008000100 */
[----:B------:R3:W1:Y:S01]  /*0890*/  SYNCS.EXCH.64 URZ, [UR4+0x90], UR8 ;  /* 0x0000900804ff75b2 */ /* 0x0006620008000100 */
[----:B------:R3:W1:Y:S01]  /*08a0*/  SYNCS.EXCH.64 URZ, [UR4+0xb0], UR6 ;  /* 0x0000b00604ff75b2 */ /* 0x0006620008000100 */
[----:B------:R3:W1:Y:S01]  /*08b0*/  SYNCS.EXCH.64 URZ, [UR4+0x98], UR8 ;  /* 0x0000980804ff75b2 */ /* 0x0006620008000100 */
[----:B------:R3:W1:Y:S01]  /*08c0*/  SYNCS.EXCH.64 URZ, [UR4+0xb8], UR6 ;  /* 0x0000b80604ff75b2 */ /* 0x0006620008000100 */
[----:B------:R-:W-:Y:S01]  /*08d0*/  NOP ;  /* 0x0000000000007918 */ /* 0x000fe20000000000 */
.L_x_10:
[----:B------:R-:W2:Y:S01]  /*08e0*/  SHFL.IDX PT, R0, R81, RZ, 0x1f ;  /* 0x00001fff51007589 */ /* 0x000ea200000e0000 */
[----:B------:R-:W-:Y:S01]  /*08f0*/  NOP ;  /* 0x0000000000007918 */ /* 0x000fe20000000000 */
[----:B--2---:R-:W-:-:S13]  /*0900*/  ISETP.NE.AND P1, PT, R0, 0x3, PT ;  /* 0x000000030000780c */ /* 0x004fda0003f25270 */
[----:B------:R-:W-:Y:S05]  /*0910*/  @P1 BRA `(.L_x_11) ;  /* 0x00000000002c1947 */ /* 0x000fea0003800000 */
[----:B---3--:R-:W-:Y:S01]  /*0920*/  UMOV UR6, 0x400 ;  /* 0x0000040000067882 */ /* 0x008fe20000000000 */
[----:B------:R-:W-:Y:S01]  /*0930*/  UMOV UR4, 0x20 ;  /* 0x0000002000047882 */ /* 0x000fe20000000000 */
[----:B------:R-:W-:Y:S02]  /*0940*/  ULEA UR6, UR46, UR6, 0x18 ;  /* 0x000000062e067291 */ /* 0x000fe4000f8ec0ff */
[----:B------:R-:W-:-:S04]  /*0950*/  UIADD3 UR4, UPT, UPT, -UR4, 0x100000, URZ ;  /* 0x0010000004047890 */ /* 0x000fc8000fffe1ff */
[----:B------:R-:W-:Y:S02]  /*0960*/  USHF.L.U32 UR5, UR4, 0xb, URZ ;  /* 0x0000000b04057899 */ /* 0x000fe400080006ff */
[----:B------:R-:W-:Y:S01]  /*0970*/  USHF.L.U32 UR4, UR4, 0x1, URZ ;  /* 0x0000000104047899 */ /* 0x000fe200080006ff */
[----:B------:R-:W-:Y:S01]  /*0980*/  ELECT P1, URZ, PT ;  /* 0x0000000000ff782f */ /* 0x000fe20003820000 */
[----:B------:R-:W2:Y:S10]  /*0990*/  FENCE.VIEW.ASYNC.S ;  /* 0x00000000000073c6 */ /* 0x000eb40000000000 */
[----:B--2---:R2:W3:Y:S01]  /*09a0*/  SYNCS.EXCH.64 URZ, [UR6+0xc0], UR4 ;  /* 0x0000c00406ff75b2 */ /* 0x0044e20008000100 */
[----:B------:R2:W1:Y:S01]  /*09b0*/  SYNCS.EXCH.64 URZ, [UR6+0xc8], UR4 ;  /* 0x0000c80406ff75b2 */ /* 0x0004620008000100 */
[----:B------:R-:W-:Y:S01]  /*09c0*/  NOP ;  /* 0x0000000000007918 */ /* 0x000fe20000000000 */
.L_x_11:
[----:B------:R-:W4:Y:S01]  /*09d0*/  SHFL.IDX PT, R0, R81, RZ, 0x1f ;  /* 0x00001fff51007589 */ /* 0x000f2200000e0000 */
[----:B------:R-:W-:Y:S01]  /*09e0*/  NOP ;  /* 0x0000000000007918 */ /* 0x000fe20000000000 */
[----:B----4-:R-:W-:-:S13]  /*09f0*/  ISETP.NE.AND P1, PT, R0, 0x4, PT ;  /* 0x000000040000780c */ /* 0x010fda0003f25270 */
[----:B------:R-:W-:Y:S05]  /*0a00*/  @P1 BRA `(.L_x_12) ;  /* 0x0000000000481947 */ /* 0x000fea0003800000 */
[----:B--23--:R-:W-:Y:S01]  /*0a10*/  UMOV UR4, 0x720 ;  /* 0x0000072000047882 */ /* 0x00cfe20000000000 */
[----:B------:R-:W-:Y:S01]  /*0a20*/  UMOV UR6, 0x400 ;  /* 0x0000040000067882 */ /* 0x000fe20000000000 */
[----:B------:R-:W-:Y:S01]  /*0a30*/  USEL UR4, UR4, 0x620, UP4 ;  /* 0x0000062004047887 */ /* 0x000fe2000a000000 */
        /* <DEDUP_REMOVED lines=9> */
[----:B------:R-:W2:Y:S02]  /*0ad0*/  FENCE.VIEW.ASYNC.S ;  /* 0x00000000000073c6 */ /* 0x000ea40000000000 */
[----:B--2---:R4:W2:Y:S08]  /*0ae0*/  SYNCS.EXCH.64 URZ, [UR6+0xd0], UR8 ;  /* 0x0000d00806ff75b2 */ /* 0x0048b00008000100 */
[----:B------:R4:W3:Y:S01]  /*0af0*/  SYNCS.EXCH.64 URZ, [UR6+0xe0], UR4 ;  /* 0x0000e00406ff75b2 */ /* 0x0008e20008000100 */
[----:B------:R4:W1:Y:S01]  /*0b00*/  SYNCS.EXCH.64 URZ, [UR6+0xd8], UR8 ;  /* 0x0000d80806ff75b2 */ /* 0x0008620008000100 */
[----:B------:R4:W1:Y:S02]  /*0b10*/  SYNCS.EXCH.64 URZ, [UR6+0xe8], UR4 ;  /* 0x0000e80406ff75b2 */ /* 0x0008640008000100 */
[----:B----4-:R-:W-:Y:S01]  /*0b20*/  NOP ;  /* 0x0000000000007918 */ /* 0x010fe20000000000 */
.L_x_12:
[----:B------:R-:W4:Y:S01]  /*0b30*/  SHFL.IDX PT, R0, R81, RZ, 0x1f ;  /* 0x00001fff51007589 */ /* 0x000f2200000e0000 */
[----:B------:R-:W-:Y:S01]  /*0b40*/  NOP ;  /* 0x0000000000007918 */ /* 0x000fe20000000000 */
[----:B----4-:R-:W-:-:S13]  /*0b50*/  ISETP.NE.AND P1, PT, R0, 0x5, PT ;  /* 0x000000050000780c */ /* 0x010fda0003f25270 */
[----:B------:R-:W-:Y:S05]  /*0b60*/  @P1 BRA `(.L_x_13) ;  /* 0x0000000000541947 */ /* 0x000fea0003800000 */
[----:B--23--:R-:W-:Y:S01]  /*0b70*/  UMOV UR4, 0x400 ;  /* 0x0000040000047882 */ /* 0x00cfe20000000000 */
        /* <DEDUP_REMOVED lines=14> */
[----:B------:R4:W1:Y:S01]  /*0c60*/  SYNCS.EXCH.64 URZ, [UR4+0x118], UR8 ;  /* 0x0001180804ff75b2 */ /* 0x0008620008000100 */
[----:B------:R4:W1:Y:S01]  /*0c70*/  SYNCS.EXCH.64 URZ, [UR4+0x100], UR6 ;  /* 0x0001000604ff75b2 */ /* 0x0008620008000100 */
[----:B------:R4:W1:Y:S01]  /*0c80*/  SYNCS.EXCH.64 URZ, [UR4+0x120], UR8 ;  /* 0x0001200804ff75b2 */ /* 0x0008620008000100 */
[----:B------:R4:W1:Y:S01]  /*0c90*/  SYNCS.EXCH.64 URZ, [UR4+0x108], UR6 ;  /* 0x0001080604ff75b2 */ /* 0x0008620008000100 */
[----:B------:R4:W1:Y:S02]  /*0ca0*/  SYNCS.EXCH.64 URZ, [UR4+0x128], UR8 ;  /* 0x0001280804ff75b2 */ /* 0x0008640008000100 */
[----:B----4-:R-:W-:Y:S01]  /*0cb0*/  NOP ;  /* 0x0000000000007918 */ /* 0x010fe20000000000 */
.L_x_13:
[----:B------:R-:W4:Y:S01]  /*0cc0*/  SHFL.IDX PT, R0, R81, RZ, 0x1f ;  /* 0x00001fff51007589 */ /* 0x000f2200000e0000 */
[----:B------:R-:W-:Y:S01]  /*0cd0*/  ISETP.NE.OR P0, PT, RZ, UR25, !P0 ;  /* 0x00000019ff007c0c */ /* 0x000fe2000c705670 */
[----:B------:R-:W-:Y:S01]  /*0ce0*/  NOP ;  /* 0x0000000000007918 */ /* 0x000fe20000000000 */
[----:B----4-:R-:W-:-:S13]  /*0cf0*/  ISETP.NE.AND P1, PT, R0, 0x3, PT ;  /* 0x000000030000780c */ /* 0x010fda0003f25270 */
[----:B------:R-:W-:Y:S05]  /*0d00*/  @P1 BRA `(.L_x_14) ;  /* 0x0000000000341947 */ /* 0x000fea0003800000 */
[----:B--23--:R-:W-:Y:S01]  /*0d10*/  UMOV UR4, 0x400 ;  /* 0x0000040000047882 */ /* 0x00cfe20000000000 */
[----:B------:R-:W-:Y:S01]  /*0d20*/  UMOV UR6, 0x20 ;  /* 0x0000002000067882 */ /* 0x000fe20000000000 */
[----:B------:R-:W-:Y:S02]  /*0d30*/  ULEA UR4, UR46, UR4, 0x18 ;  /* 0x000000042e047291 */ /* 0x000fe4000f8ec0ff */
[----:B------:R-:W-:-:S04]  /*0d40*/  UIADD3 UR6, UPT, UPT, -UR6, 0x100000, URZ ;  /* 0x0010000006067890 */ /* 0x000fc8000fffe1ff */
[----:B------:R-:W-:Y:S02]  /*0d50*/  USHF.L.U32 UR7, UR6, 0xb, URZ ;  /* 0x0000000b06077899 */ /* 0x000fe400080006ff */
[----:B------:R-:W-:Y:S01]  /*0d60*/  USHF.L.U32 UR6, UR6, 0x1, URZ ;  /* 0x0000000106067899 */ /* 0x000fe200080006ff */
[----:B------:R-:W-:Y:S01]  /*0d70*/  ELECT P1, URZ, PT ;  /* 0x0000000000ff782f */ /* 0x000fe20003820000 */
[----:B------:R-:W2:Y:S10]  /*0d80*/  FENCE.VIEW.ASYNC.S ;  /* 0x00000000000073c6 */ /* 0x000eb40000000000 */
[----:B--2---:R4:W2:Y:S01]  /*0d90*/  SYNCS.EXCH.64 URZ, [UR4+0x130], UR6 ;  /* 0x0001300604ff75b2 */ /* 0x0048a20008000100 */
[----:B------:R4:W3:Y:S01]  /*0da0*/  SYNCS.EXCH.64 URZ, [UR4+0x140], UR6 ;  /* 0x0001400604ff75b2 */ /* 0x0008e20008000100 */
[----:B------:R4:W1:Y:S01]  /*0db0*/  SYNCS.EXCH.64 URZ, [UR4+0x138], UR6 ;  /* 0x0001380604ff75b2 */ /* 0x0008620008000100 */
[----:B------:R4:W1:Y:S02]  /*0dc0*/  SYNCS.EXCH.64 URZ, [UR4+0x148], UR6 ;  /* 0x0001480604ff75b2 */ /* 0x0008640008000100 */
[----:B----4-:R-:W-:Y:S01]  /*0dd0*/  NOP ;  /* 0x0000000000007918 */ /* 0x010fe20000000000 */
.L_x_14:
[----:B------:R-:W-:Y:S01]  /*0de0*/  VOTEU.ALL UP0, P0 ;  /* 0x0000000000ff7886 */ /* 0x000fe20000000000 */
[----:B--23--:R-:W-:Y:S01]  /*0df0*/  UMOV UR4, 0x20 ;  /* 0x0000002000047882 */ /* 0x00cfe20000000000 */
[----:B------:R-:W2:Y:S01]  /*0e00*/  LDCU UR7, c[0x0][0x36c] ;  /* 0x00006d80ff0777ac */ /* 0x000ea20008000800 */
[----:B------:R-:W-:Y:S01]  /*0e10*/  NOP ;  /* 0x0000000000007918 */ /* 0x000fe20000000000 */
[----:B------:R-:W-:Y:S01]  /*0e20*/  LOP3.LUT R0, R90, 0x1f, RZ, 0xc0, !PT ;  /* 0x0000001f5a007812 */ /* 0x000fe200078ec0ff */
[----:B------:R-:W-:Y:S01]  /*0e30*/  @!UP0 UMOV UR6, 0x400 ;  /* 0x0000040000068882 */ /* 0x000fe20000000000 */
[----:B------:R-:W-:-:S04]  /*0e40*/  @!UP0 UIADD3 UR4, UPT, UPT, -UR4, 0x100000, URZ ;  /* 0x0010000004048890 */ /* 0x000fc8000fffe1ff */
[----:B------:R-:W-:Y:S02]  /*0e50*/  @!UP0 USHF.L.U32 UR5, UR4, 0xb, URZ ;  /* 0x0000000b04058899 */ /* 0x000fe400080006ff */
[----:B------:R-:W-:Y:S02]  /*0e60*/  @!UP0 USHF.L.U32 UR4, UR4, 0x1, URZ ;  /* 0x0000000104048899 */ /* 0x000fe400080006ff */
[----:B------:R-:W-:Y:S01]  /*0e70*/  @!UP0 ULEA UR6, UR46, UR6, 0x18 ;  /* 0x000000062e068291 */ /* 0x000fe2000f8ec0ff */
[----:B------:R-:W-:Y:S01]  /*0e80*/  VOTEU.ALL UP0, P0 ;  /* 0x0000000000ff7886 */ /* 0x000fe20000000000 */
[----:B------:R-:W-:Y:S02]  /*0e90*/  UISETP.NE.AND UP5, UPT, UR25, URZ, UPT ;  /* 0x000000ff1900728c */ /* 0x000fe4000bfa5270 */
[----:B--2---:R-:W-:Y:S01]  /*0ea0*/  UISETP.EQ.U32.AND UP6, UPT, UR7, 0x1, UPT ;  /* 0x000000010700788c */ /* 0x004fe2000bfc2070 */
[----:B------:R-:W2:Y:S07]  /*0eb0*/  FENCE.VIEW.ASYNC.S ;  /* 0x00000000000073c6 */ /* 0x000eae0000000000 */
[----:B--2---:R2:W3:Y:S01]  /*0ec0*/  @!UP0 SYNCS.EXCH.64 URZ, [UR6+0x150], UR4 ;  /* 0x0001500406ff85b2 */ /* 0x0044e20008000100 */
[----:B------:R-:W-:Y:S05]  /*0ed0*/  BRA.U !UP6, `(.L_x_15) ;  /* 0x000000010e087547 */ /* 0x000fea000b800000 */
[----:B-1-3--:R-:W-:Y:S01]  /*0ee0*/  UCGABAR_ARV ;  /* 0x00000000000079c7 */ /* 0x00afe20008000000 */
[----:B------:R-:W-:Y:S05]  /*0ef0*/  BRA `(.L_x_16) ;  /* 0x0000000000047947 */ /* 0x000fea0003800000 */
.L_x_15:
[----:B-1-3--:R-:W-:Y:S01]  /*0f00*/  NOP ;  /* 0x0000000000007918 */ /* 0x00afe20000000000 */
.L_x_16:
[----:B------:R-:W1:Y:S01]  /*0f10*/  S2UR UR28, SR_CTAID.X ;  /* 0x00000000001c79c3 */ /* 0x000e620000002500 */
[----:B------:R-:W-:-:S05]  /*0f20*/  CS2R.32 R82, SR_CgaSize ;  /* 0x0000000000527805 */ /* 0x000fca0000008a00 */
[----:B------:R-:W-:-:S05]  /*0f30*/  IMAD R82, R82, -0xa0, RZ ;  /* 0xffffff6052527824 */ /* 0x000fca00078e02ff */
[----:B--2---:R-:W-:-:S14]  /*0f40*/  R2UR UR5, R82 ;  /* 0x00000000520572ca */ /* 0x004fdc00000e0000 */
[----:B------:R-:W2:Y:S01]  /*0f50*/  LDCU UR5, c[0x0][UR5+0x2b0] ;  /* 0x00005600050577ac */ /* 0x000ea20008000800 */
[----:B------:R-:W-:-:S05]  /*0f60*/  CS2R.32 R82, SR_CgaSize ;  /* 0x0000000000527805 */ /* 0x000fca0000008a00 */
[----:B------:R-:W-:-:S05]  /*0f70*/  IMAD R82, R82, -0xa0, RZ ;  /* 0xffffff6052527824 */ /* 0x000fca00078e02ff */
[----:B------:R-:W-:-:S14]  /*0f80*/  R2UR UR4, R82 ;  /* 0x00000000520472ca */ /* 0x000fdc00000e0000 */
[----:B------:R-:W3:Y:S01]  /*0f90*/  LDCU UR4, c[0x0][UR4+0x2b4] ;  /* 0x00005680040477ac */ /* 0x000ee20008000800 */
[----:B------:R-:W4:Y:S01]  /*0fa0*/  S2UR UR30, SR_CTAID.Y ;  /* 0x00000000001e79c3 */ /* 0x000f220000002600 */
[----:B------:R-:W-:-:S05]  /*0fb0*/  CS2R.32 R82, SR_CgaSize ;  /* 0x0000000000527805 */ /* 0x000fca0000008a00 */
[----:B------:R-:W-:-:S05]  /*0fc0*/  IMAD R82, R82, -0xa0, RZ ;  /* 0xffffff6052527824 */ /* 0x000fca00078e02ff */
[----:B------:R-:W-:-:S14]  /*0fd0*/  R2UR UR7, R82 ;  /* 0x00000000520772ca */ /* 0x000fdc00000e0000 */
[----:B------:R-:W3:Y:S01]  /*0fe0*/  LDCU UR7, c[0x0][UR7+0x2a0] ;  /* 0x00005400070777ac */ /* 0x000ee20008000800 */
[----:B------:R-:W-:Y:S01]  /*0ff0*/  UISETP.GT.U32.AND UP0, UPT, UR47, 0xffff, UPT ;  /* 0x0000ffff2f00788c */ /* 0x000fe2000bf04070 */
[----:B------:R-:W-:-:S05]  /*1000*/  CS2R.32 R82, SR_CgaSize ;  /* 0x0000000000527805 */ /* 0x000fca0000008a00 */
[----:B------:R-:W-:-:S05]  /*1010*/  IMAD R82, R82, -0xa0, RZ ;  /* 0xffffff6052527824 */ /* 0x000fca00078e02ff */
[----:B------:R-:W-:-:S14]  /*1020*/  R2UR UR61, R82 ;  /* 0x00000000523d72ca */ /* 0x000fdc00000e0000 */
[----:B------:R-:W3:Y:S01]  /*1030*/  LDCU UR61, c[0x0][UR61+0x2a4] ;  /* 0x000054803d3d77ac */ /* 0x000ee20008000800 */
[----:B------:R-:W3:Y:S01]  /*1040*/  LDCU UR26, c[0x0][0xb24] ;  /* 0x00016480ff1a77ac */ /* 0x000ee20008000800 */
[----:B------:R-:W3:Y:S01]  /*1050*/  LDCU UR45, c[0x0][0xb24] ;  /* 0x00016480ff2d77ac */ /* 0x000ee20008000800 */
[----:B-1----:R-:W-:Y:S01]  /*1060*/  I2FP.F32.U32 R3, UR28 ;  /* 0x0000001c00037c45 */ /* 0x002fe20008201000 */
[----:B------:R-:W1:Y:S04]  /*1070*/  LDCU UR29, c[0x0][0xb30] ;  /* 0x00016600ff1d77ac */ /* 0x000e680008000800 */
[----:B--2---:R-:W-:Y:S01]  /*1080*/  FMUL R3, R3, UR5 ;  /* 0x0000000503037c20 */ /* 0x004fe20008400000 */
[----:B------:R-:W-:Y:S01]  /*1090*/  USEL UR5, UR47, 0xffff, !UP0 ;  /* 0x0000ffff2f057887 */ /* 0x000fe2000c000000 */
[----:B----4-:R-:W-:Y:S01]  /*10a0*/  I2FP.F32.U32 R2, UR30 ;  /* 0x0000001e00027c45 */ /* 0x010fe20008201000 */
[----:B------:R-:W-:-:S03]  /*10b0*/  USHF.L.U32 UR24, UR46, 0xa, URZ ;  /* 0x0000000a2e187899 */ /* 0x000fc600080006ff */
[----:B------:R-:W2:Y:S01]  /*10c0*/  F2I.U32.TRUNC.NTZ R3, R3 ;  /* 0x0000000300037305 */ /* 0x000ea2000020f000 */
[----:B------:R-:W-:Y:S01]  /*10d0*/  ULOP3.LUT UR21, UR5, 0xffff, URZ, 0xc0, !UPT ;  /* 0x0000ffff05157892 */ /* 0x000fe2000f8ec0ff */
[----:B---3--:R-:W-:Y:S01]  /*10e0*/  FMUL R2, R2, UR4 ;  /* 0x0000000402027c20 */ /* 0x008fe20008400000 */
[----:B------:R-:W-:-:S05]  /*10f0*/  UMOV UR11, 0x55 ;  /* 0x00000055000b7882 */ /* 0x000fca0000000000 */
[----:B------:R-:W3:Y:S01]  /*1100*/  F2I.U32.TRUNC.NTZ R2, R2 ;  /* 0x0000000200027305 */ /* 0x000ee2000020f000 */
[----:B--2---:R-:W-:Y:S02]  /*1110*/  R2UR UR4, R3 ;  /* 0x00000000030472ca */ /* 0x004fe400000e0000 */
[----:B------:R-:W-:Y:S02]  /*1120*/  PRMT R3, RZ, 0x7610, R3 ;  /* 0x00007610ff037816 */ /* 0x000fe40000000003 */
[----:B---3--:R-:W-:Y:S02]  /*1130*/  R2UR UR6, R2 ;  /* 0x00000000020672ca */ /* 0x008fe400000e0000 */
[----:B------:R-:W-:-:S07]  /*1140*/  PRMT R2, RZ, 0x7610, R2 ;  /* 0x00007610ff027816 */ /* 0x000fce0000000002 */
[----:B------:R-:W-:-:S04]  /*1150*/  UIADD3 UR5, UPT, UPT, -UR4, URZ, URZ ;  /* 0x000000ff04057290 */ /* 0x000fc8000fffe1ff */
[----:B------:R-:W-:Y:S02]  /*1160*/  UIMAD UR5, UR7, UR5, UR28 ;  /* 0x00000005070572a4 */ /* 0x000fe4000f8e021c */
[----:B------:R-:W-:-:S04]  /*1170*/  UIADD3 UR4, UPT, UPT, -UR6, URZ, URZ ;  /* 0x000000ff06047290 */ /* 0x000fc8000fffe1ff */
[----:B------:R-:W-:Y:S01]  /*1180*/  IMAD.U32 R82, RZ, RZ, UR5 ;  /* 0x00000005ff527e24 */ /* 0x000fe2000f8e00ff */
[----:B------:R-:W-:Y:S01]  /*1190*/  UIMAD UR61, UR61, UR4, UR30 ;  /* 0x000000043d3d72a4 */ /* 0x000fe2000f8e021e */
[----:B-1----:R-:W-:Y:S11]  /*11a0*/  BRA.U UP5, `(.L_x_17) ;  /* 0x0000000105607547 */ /* 0x002ff6000b800000 */
[----:B------:R-:W-:-:S13]  /*11b0*/  R2UR UR4, R82 ;  /* 0x00000000520472ca */ /* 0x000fda00000e0000 */
[----:B------:R-:W-:Y:S02]  /*11c0*/  UISETP.GT.U32.AND UP0, UPT, UR4, 0x1, UPT ;  /* 0x000000010400788c */ /* 0x000fe4000bf04070 */
[----:B------:R-:W-:Y:S02]  /*11d0*/  ULOP3.LUT UR10, UR4, 0xfffffffe, URZ, 0xc0, !UPT ;  /* 0xfffffffe040a7892 */ /* 0x000fe4000f8ec0ff */
[----:B------:R-:W-:Y:S02]  /*11e0*/  UISETP.NE.AND UP3, UPT, UR61, URZ, UP0 ;  /* 0x000000ff3d00728c */ /* 0x000fe40008765270 */
[----:B------:R-:W-:Y:S02]  /*11f0*/  UISETP.NE.AND UP2, UPT, UR61, 0x1, UP0 ;  /* 0x000000013d00788c */ /* 0x000fe40008745270 */
[----:B------:R-:W-:Y:S02]  /*1200*/  UISETP.NE.AND UP1, UPT, UR61, 0x2, UP0 ;  /* 0x000000023d00788c */ /* 0x000fe40008725270 */
[----:B------:R-:W-:-:S02]  /*1210*/  UISETP.NE.AND UP0, UPT, UR61, 0x3, UP0 ;  /* 0x000000033d00788c */ /* 0x000fc40008705270 */
[----:B------:R-:W-:Y:S02]  /*1220*/  USEL UR6, URZ, 0x1, UP3 ;  /* 0x00000001ff067887 */ /* 0x000fe40009800000 */
[----:B------:R-:W-:Y:S02]  /*1230*/  USEL UR5, URZ, 0x4, UP2 ;  /* 0x00000004ff057887 */ /* 0x000fe40009000000 */
[----:B------:R-:W-:Y:S02]  /*1240*/  USEL UR4, URZ, 0x10, UP1 ;  /* 0x00000010ff047887 */ /* 0x000fe40008800000 */
[----:B------:R-:W-:Y:S02]  /*1250*/  USEL UR9, URZ, 0x40, UP0 ;  /* 0x00000040ff097887 */ /* 0x000fe40008000000 */
[----:B------:R-:W-:Y:S02]  /*1260*/  USEL UR8, URZ, 0x2, UP3 ;  /* 0x00000002ff087887 */ /* 0x000fe40009800000 */
[----:B------:R-:W-:-:S02]  /*1270*/  UIADD3 UR4, UPT, UPT, UR4, UR5, UR6 ;  /* 0x0000000504047290 */ /* 0x000fc4000fffe006 */
[----:B------:R-:W-:Y:S02]  /*1280*/  USEL UR6, URZ, 0x20, UP1 ;  /* 0x00000020ff067887 */ /* 0x000fe40008800000 */
[----:B------:R-:W-:Y:S02]  /*1290*/  USEL UR7, URZ, 0x8, UP2 ;  /* 0x00000008ff077887 */ /* 0x000fe40009000000 */
[----:B------:R-:W-:Y:S02]  /*12a0*/  UIADD3 UR5, UPT, UPT, UR8, UR9, UR4 ;  /* 0x0000000908057290 */ /* 0x000fe4000fffe004 */
[----:B------:R-:W-:Y:S02]  /*12b0*/  ULEA UR4, UR61, UR10, 0x1 ;  /* 0x0000000a3d047291 */ /* 0x000fe4000f8e08ff */
[----:B------:R-:W-:Y:S02]  /*12c0*/  USEL UR8, URZ, 0x80, UP0 ;  /* 0x00000080ff087887 */ /* 0x000fe40008000000 */
[----:B------:R-:W-:-:S03]  /*12d0*/  UIADD3 UR5, UPT, UPT, UR6, UR7, UR5 ;  /* 0x0000000706057290 */ /* 0x000fc6000fffe005 */
[----:B------:R-:W-:Y:S01]  /*12e0*/  UMOV UR6, 0x3 ;  /* 0x0000000300067882 */ /* 0x000fe20000000000 */
[----:B------:R-:W-:Y:S02]  /*12f0*/  UIADD3 UR5, UPT, UPT, UR5, UR8, URZ ;  /* 0x0000000805057290 */ /* 0x000fe4000fffe0ff */
[----:B------:R-:W-:-:S04]  /*1300*/  USHF.L.U32 UR4, UR6, UR4, URZ ;  /* 0x0000000406047299 */ /* 0x000fc800080006ff */
[----:B------:R-:W-:Y:S02]  /*1310*/  MOV R3, UR5 ;  /* 0x0000000500037c02 */ /* 0x000fe40008000f00 */
[----:B------:R-:W-:-:S07]  /*1320*/  IMAD.U32 R2, RZ, RZ, UR4 ;  /* 0x00000004ff027e24 */ /* 0x000fce000f8e00ff */
.L_x_17:
[----:B------:R-:W1:Y:S01]  /*1330*/  S2UR UR36, SR_CTAID.Z ;  /* 0x00000000002479c3 */ /* 0x000e620000002700 */
[----:B------:R-:W-:Y:S02]  /*1340*/  UISETP.GE.AND UP0, UPT, UR26, 0x1, UPT ;  /* 0x000000011a00788c */ /* 0x000fe4000bf06270 */
[----:B------:R-:W-:Y:S02]  /*1350*/  UISETP.NE.AND UP3, UPT, UR25, 0x2, UPT ;  /* 0x000000021900788c */ /* 0x000fe4000bf65270 */
[----:B------:R-:W-:Y:S02]  /*1360*/  ULOP3.LUT UR24, UR24, 0x1800, URZ, 0xc0, !UPT ;  /* 0x0000180018187892 */ /* 0x000fe4000f8ec0ff */
[----:B------:R-:W-:Y:S01]  /*1370*/  USHF.L.U32 UR21, UR11, UR21, URZ ;  /* 0x000000150b157299 */ /* 0x000fe200080006ff */
[----:B------:R-:W-:Y:S02]  /*1380*/  UMOV UR20, UR28 ;  /* 0x0000001c00147c82 */ /* 0x000fe40008000000 */
[----:B------:R-:W-:Y:S09]  /*1390*/  BRA.U !UP0, `(.L_x_18) ;  /* 0x0000000108d47547 */ /* 0x000ff2000b800000 */
[----:B------:R-:W2:Y:S01]  /*13a0*/  LDCU.128 UR12, c[0x0][0xb10] ;  /* 0x00016200ff0c77ac */ /* 0x000ea20008000c00 */
[----:B------:R-:W3:Y:S01]  /*13b0*/  LDCU UR6, c[0x0][0x370] ;  /* 0x00006e00ff0677ac */ /* 0x000ee20008000800 */
[----:B------:R-:W4:Y:S01]  /*13c0*/  LDCU UR5, c[0x0][0x374] ;  /* 0x00006e80ff0577ac */ /* 0x000f220008000800 */
[----:B------:R-:W1:Y:S01]  /*13d0*/  LDCU UR27, c[0x0][0xb0c] ;  /* 0x00016180ff1b77ac */ /* 0x000e620008000800 */
[----:B------:R-:W1:Y:S01]  /*13e0*/  LDCU UR4, c[0x0][0xb20] ;  /* 0x00016400ff0477ac */ /* 0x000e620008000800 */
[----:B------:R-:W1:Y:S01]  /*13f0*/  LDCU.64 UR8, c[0x0][0xb28] ;  /* 0x00016500ff0877ac */ /* 0x000e620008000a00 */
[----:B--2---:R-:W-:Y:S02]  /*1400*/  UISETP.NE.AND UP0, UPT, UR14, 0x1, UPT ;  /* 0x000000010e00788c */ /* 0x004fe4000bf05270 */
[----:B----4-:R-:W-:Y:S02]  /*1410*/  UIMAD.WIDE.U32 UR10, UR5, UR15, URZ ;  /* 0x0000000f050a72a5 */ /* 0x010fe4000f8e00ff */
[----:B---3--:R-:W-:-:S02]  /*1420*/  UIMAD.WIDE.U32 UR18, UR6, UR12, URZ ;  /* 0x0000000c061272a5 */ /* 0x008fc4000f8e00ff */
[----:B-1----:R-:W-:Y:S02]  /*1430*/  UISETP.NE.AND UP1, UPT, UR27, 0x1, UPT ;  /* 0x000000011b00788c */ /* 0x002fe4000bf25270 */
[----:B------:R-:W-:Y:S01]  /*1440*/  UISETP.NE.AND UP2, UPT, UR26, 0x1, UPT ;  /* 0x000000011a00788c */ /* 0x000fe2000bf45270 */
[----:B------:R-:W-:Y:S02]  /*1450*/  UMOV UR10, UR11 ;  /* 0x0000000b000a7c82 */ /* 0x000fe40008000000 */
[----:B------:R-:W-:Y:S01]  /*1460*/  UMOV UR18, UR19 ;  /* 0x0000001300127c82 */ /* 0x000fe20008000000 */
[----:B------:R-:W-:Y:S02]  /*1470*/  @UP0 USHF.R.U32.HI UR5, URZ, UR4, UR10 ;  /* 0x00000004ff050299 */ /* 0x000fe4000801160a */
[----:B------:R-:W-:Y:S02]  /*1480*/  UIMAD.WIDE.U32 UR22, UR30, UR15, URZ ;  /* 0x0000000f1e1672a5 */ /* 0x000fe4000f8e00ff */
[----:B------:R-:W-:-:S02]  /*1490*/  UIMAD.WIDE.U32 UR10, UR5, UR8, URZ ;  /* 0x00000008050a72a5 */ /* 0x000fc4000f8e00ff */
[----:B------:R-:W-:Y:S02]  /*14a0*/  @UP1 USHF.R.U32.HI UR6, URZ, UR13, UR18 ;  /* 0x0000000dff061299 */ /* 0x000fe40008011612 */
[----:B------:R-:W-:Y:S02]  /*14b0*/  UIMAD.WIDE.U32 UR16, UR28, UR12, URZ ;  /* 0x0000000c1c1072a5 */ /* 0x000fe4000f8e00ff */
[----:B------:R-:W-:Y:S01]  /*14c0*/  UIMAD.WIDE.U32 UR18, UR6, UR8, URZ ;  /* 0x00000008061272a5 */ /* 0x000fe2000f8e00ff */
[----:B------:R-:W-:Y:S01]  /*14d0*/  UMOV UR22, UR23 ;  /* 0x0000001700167c82 */ /* 0x000fe20008000000 */
[----:B------:R-:W-:Y:S01]  /*14e0*/  UMOV UR10, UR11 ;  /* 0x0000000b000a7c82 */ /* 0x000fe20008000000 */
[----:B------:R-:W-:Y:S02]  /*14f0*/  USHF.R.U32.HI UR22, URZ, UR4, UR22 ;  /* 0x00000004ff167299 */ /* 0x000fe40008011616 */
[----:B------:R-:W-:Y:S02]  /*1500*/  @UP2 USHF.R.U32.HI UR5, URZ, UR9, UR10 ;  /* 0x00000009ff052299 */ /* 0x000fe4000801160a */
[----:B------:R-:W-:Y:S01]  /*1510*/  UMOV UR7, UR19 ;  /* 0x0000001300077c82 */ /* 0x000fe20008000000 */
[----:B------:R-:W-:Y:S01]  /*1520*/  UMOV UR16, UR17 ;  /* 0x0000001100107c82 */ /* 0x000fe20008000000 */
[----:B------:R-:W-:-:S02]  /*1530*/  @UP2 USHF.R.U32.HI UR6, URZ, UR9, UR7 ;  /* 0x00000009ff062299 */ /* 0x000fc40008011607 */
[----:B------:R-:W-:Y:S02]  /*1540*/  USHF.R.U32.HI UR16, URZ, UR13, UR16 ;  /* 0x0000000dff107299 */ /* 0x000fe40008011610 */
[----:B------:R-:W-:Y:S02]  /*1550*/  USEL UR4, UR30, UR22, !UP0 ;  /* 0x000000161e047287 */ /* 0x000fe4000c000000 */
[----:B------:R-:W-:Y:S02]  /*1560*/  UIMAD UR7, UR5, UR26, URZ ;  /* 0x0000001a050772a4 */ /* 0x000fe4000f8e02ff */
[----:B------:R-:W-:Y:S02]  /*1570*/  USEL UR5, UR28, UR16, !UP1 ;  /* 0x000000101c057287 */ /* 0x000fe4000c800000 */
[----:B------:R-:W-:Y:S02]  /*1580*/  UIMAD UR12, UR6, UR26, URZ ;  /* 0x0000001a060c72a4 */ /* 0x000fe4000f8e02ff */
[----:B------:R-:W-:-:S02]  /*1590*/  UISETP.GE.AND UP0, UPT, UR4, UR7, UPT ;  /* 0x000000070400728c */ /* 0x000fc4000bf06270 */
[----:B------:R-:W-:Y:S02]  /*15a0*/  UIMAD.WIDE.U32 UR10, UR4, UR8, URZ ;  /* 0x00000008040a72a5 */ /* 0x000fe4000f8e00ff */
[----:B------:R-:W-:Y:S02]  /*15b0*/  UISETP.GE.OR UP0, UPT, UR5, UR12, UP0 ;  /* 0x0000000c0500728c */ /* 0x000fe40008706670 */
[----:B------:R-:W-:Y:S02]  /*15c0*/  UIMAD.WIDE.U32 UR12, UR5, UR8, URZ ;  /* 0x00000008050c72a5 */ /* 0x000fe4000f8e00ff */
[----:B------:R-:W-:Y:S01]  /*15d0*/  UIADD3 UR10, UPT, UPT, -UR4, URZ, URZ ;  /* 0x000000ff040a7290 */ /* 0x000fe2000fffe1ff */
[----:B------:R-:W-:Y:S01]  /*15e0*/  UMOV UR8, UR11 ;  /* 0x0000000b00087c82 */ /* 0x000fe20008000000 */
[----:B------:R-:W-:Y:S02]  /*15f0*/  UIADD3 UR20, UPT, UPT, -UR5, URZ, URZ ;  /* 0x000000ff05147290 */ /* 0x000fe4000fffe1ff */
[----:B------:R-:W-:-:S03]  /*1600*/  USHF.R.U32.HI UR8, URZ, UR9, UR8 ;  /* 0x00000009ff087299 */ /* 0x000fc60008011608 */
[----:B------:R-:W-:Y:S01]  /*1610*/  @!UP0 UMOV UR7, UR13 ;  /* 0x0000000d00078c82 */ /* 0x000fe20008000000 */
[----:B------:R-:W-:Y:S02]  /*1620*/  UIMAD UR30, UR14, UR10, UR30 ;  /* 0x0000000a0e1e72a4 */ /* 0x000fe4000f8e021e */
[----:B------:R-:W-:Y:S02]  /*1630*/  USEL UR8, UR4, UR8, !UP2 ;  /* 0x0000000804087287 */ /* 0x000fe4000d000000 */
[----:B------:R-:W-:Y:S02]  /*1640*/  @!UP0 USHF.R.U32.HI UR7, URZ, UR9, UR7 ;  /* 0x00000009ff078299 */ /* 0x000fe40008011607 */
[----:B------:R-:W-:Y:S02]  /*1650*/  UIADD3 UR9, UPT, UPT, -UR8, URZ, URZ ;  /* 0x000000ff08097290 */ /* 0x000fe4000fffe1ff */
[----:B------:R-:W-:Y:S02]  /*1660*/  @!UP0 USEL UR7, UR5, UR7, !UP2 ;  /* 0x0000000705078287 */ /* 0x000fe4000d000000 */
[----:B------:R-:W-:-:S02]  /*1670*/  UIMAD UR9, UR26, UR9, UR4 ;  /* 0x000000091a0972a4 */ /* 0x000fc4000f8e0204 */
[----:B------:R-:W-:Y:S02]  /*1680*/  @!UP0 UIADD3 UR8, UPT, UPT, UR8, -UR7, URZ ;  /* 0x8000000708088290 */ /* 0x000fe4000fffe0ff */
[----:B------:R-:W-:Y:S02]  /*1690*/  @!UP0 UIMAD UR6, UR9, UR6, UR7 ;  /* 0x00000006090682a4 */ /* 0x000fe4000f8e0207 */
[----:B------:R-:W-:Y:S02]  /*16a0*/  @!UP0 UIMAD UR4, UR8, UR26, UR5 ;  /* 0x0000001a080482a4 */ /* 0x000fe4000f8e0205 */
[----:B------:R-:W-:Y:S02]  /*16b0*/  UIMAD UR20, UR27, UR20, UR28 ;  /* 0x000000141b1472a4 */ /* 0x000fe4000f8e021c */
[----:B------:R-:W-:Y:S01]  /*16c0*/  UIMAD UR30, UR4, UR14, UR30 ;  /* 0x0000000e041e72a4 */ /* 0x000fe2000f8e021e */
[----:B------:R-:W-:Y:S02]  /*16d0*/  @!UP0 UMOV UR5, UR6 ;  /* 0x0000000600058c82 */ /* 0x000fe40008000000 */
[----:B------:R-:W-:-:S12]  /*16e0*/  UIMAD UR20, UR5, UR27, UR20 ;  /* 0x0000001b051472a4 */ /* 0x000fd8000f8e0214 */
.L_x_18:
[----:B------:R-:W-:-:S09]  /*16f0*/  UISETP.NE.AND UP0, UPT, UR29, 0x1, UPT ;  /* 0x000000011d00788c */ /* 0x000fd2000bf05270 */
[----:B------:R-:W-:Y:S05]  /*1700*/  BRA.U UP0, `(.L_x_19) ;  /* 0x0000000100447547 */ /* 0x000fea000b800000 */
[----:B------:R-:W2:Y:S01]  /*1710*/  LDCU.128 UR8, c[0x0][0xb10] ;  /* 0x00016200ff0877ac */ /* 0x000ea20008000c00 */
[----:B------:R-:W3:Y:S01]  /*1720*/  LDCU UR12, c[0x0][0xb0c] ;  /* 0x00016180ff0c77ac */ /* 0x000ee20008000800 */
[----:B------:R-:W4:Y:S01]  /*1730*/  LDCU UR13, c[0x0][0xb20] ;  /* 0x00016400ff0d77ac */ /* 0x000f220008000800 */
[----:B--2---:R-:W-:Y:S02]  /*1740*/  UIMAD.WIDE.U32 UR6, UR20, UR8, URZ ;  /* 0x00000008140672a5 */ /* 0x004fe4000f8e00ff */
[----:B------:R-:W-:Y:S02]  /*1750*/  UIMAD.WIDE.U32 UR4, UR30, UR11, URZ ;  /* 0x0000000b1e0472a5 */ /* 0x000fe4000f8e00ff */
[----:B---3--:R-:W-:Y:S02]  /*1760*/  UISETP.NE.AND UP1, UPT, UR12, 0x1, UPT ;  /* 0x000000010c00788c */ /* 0x008fe4000bf25270 */
[----:B------:R-:W-:Y:S01]  /*1770*/  UISETP.NE.AND UP0, UPT, UR10, 0x1, UPT ;  /* 0x000000010a00788c */ /* 0x000fe2000bf05270 */
[----:B------:R-:W-:-:S02]  /*1780*/  UMOV UR6, UR7 ;  /* 0x0000000700067c82 */ /* 0x000fc40008000000 */
[----:B------:R-:W-:Y:S01]  /*1790*/  UMOV UR4, UR5 ;  /* 0x0000000500047c82 */ /* 0x000fe20008000000 */
[----:B------:R-:W-:Y:S02]  /*17a0*/  USHF.R.U32.HI UR6, URZ, UR9, UR6 ;  /* 0x00000009ff067299 */ /* 0x000fe40008011606 */
[----:B----4-:R-:W-:Y:S02]  /*17b0*/  USHF.R.U32.HI UR4, URZ, UR13, UR4 ;  /* 0x0000000dff047299 */ /* 0x010fe40008011604 */
[----:B------:R-:W-:Y:S02]  /*17c0*/  USEL UR5, UR20, UR6, !UP1 ;  /* 0x0000000614057287 */ /* 0x000fe4000c800000 */
[----:B------:R-:W-:-:S04]  /*17d0*/  USEL UR4, UR30, UR4, !UP0 ;  /* 0x000000041e047287 */ /* 0x000fc8000c000000 */
[----:B------:R-:W-:Y:S02]  /*17e0*/  UIADD3 UR6, UPT, UPT, -UR4, UR5, URZ ;  /* 0x0000000504067290 */ /* 0x000fe4000fffe1ff */
[----:B------:R-:W-:Y:S02]  /*17f0*/  UIADD3 UR4, UPT, UPT, UR4, -UR5, URZ ;  /* 0x8000000504047290 */ /* 0x000fe4000fffe0ff */
[----:B------:R-:W-:Y:S02]  /*1800*/  UIMAD UR30, UR6, UR10, UR30 ;  /* 0x0000000a061e72a4 */ /* 0x000fe4000f8e021e */
[----:B------:R-:W-:-:S12]  /*1810*/  UIMAD UR20, UR4, UR12, UR20 ;  /* 0x0000000c041472a4 */ /* 0x000fd8000f8e0214 */
.L_x_19:
[----:B------:R-:W-:Y:S05]  /*1820*/  BRA.U !UP6, `(.L_x_20) ;  /* 0x000000010e0c7547 */ /* 0x000fea000b800000 */
[----:B------:R-:W-:Y:S01]  /*1830*/  UCGABAR_WAIT ;  /* 0x0000000000007dc7 */ /* 0x000fe20008000000 */
[----:B------:R-:W-:Y:S01]  /*1840*/  CCTL.IVALL ;  /* 0x00000000ff00798f */ /* 0x000fe20002000000 */
[----:B------:R-:W-:Y:S05]  /*1850*/  BRA `(.L_x_21) ;  /* 0x0000000000047947 */ /* 0x000fea0003800000 */
.L_x_20:
[----:B------:R-:W-:Y:S06]  /*1860*/  BAR.SYNC.DEFER_BLOCKING 0x0 ;  /* 0x0000000000007b1d */ /* 0x000fec0000010000 */
.L_x_21:
[----:B------:R-:W-:Y:S05]  /*1870*/  BRA.U UP3, `(.L_x_22) ;  /* 0x00000015037c7547 */ /* 0x000fea000b800000 */
[----:B------:R-:W2:Y:S01]  /*1880*/  LDCU UR6, c[0x0][0x38c] ;  /* 0x00007180ff0677ac */ /* 0x000ea20008000800 */
[----:B------:R-:W-:Y:S01]  /*1890*/  PLOP3.LUT P1, PT, PT, PT, UP4, 0x80, 0x8 ;  /* 0x000000000008781c */ /* 0x000fe20003f2f048 */
[----:B------:R-:W-:Y:S01]  /*18a0*/  IMAD.MOV.U32 R12, RZ, RZ, 0x1 ;  /* 0x00000001ff0c7424 */ /* 0x000fe200078e00ff */
[----:B------:R-:W-:Y:S01]  /*18b0*/  ISETP.NE.AND P2, PT, R0, RZ, P3 ;  /* 0x000000ff0000720c */ /* 0x000fe20001f45270 */
[----:B------:R-:W-:Y:S01]  /*18c0*/  USHF.L.U32 UR7, UR28, 0x6, URZ ;  /* 0x000000061c077899 */ /* 0x000fe200080006ff */
[----:B------:R-:W-:Y:S01]  /*18d0*/  PLOP3.LUT P1, PT, P1, PT, PT, 0x8, 0x80 ;  /* 0x000000000080781c */ /* 0x000fe20000f2e170 */
[----:B------:R-:W-:Y:S01]  /*18e0*/  USHF.L.U32 UR47, UR28, 0x7, URZ ;  /* 0x000000071c2f7899 */ /* 0x000fe200080006ff */
[----:B------:R-:W-:Y:S01]  /*18f0*/  CS2R R10, SRZ ;  /* 0x00000000000a7805 */ /* 0x000fe2000001ff00 */
[----:B------:R-:W-:Y:S01]  /*1900*/  UISETP.NE.AND UP1, UPT, UR25, URZ, UPT ;  /* 0x000000ff1900728c */ /* 0x000fe2000bf25270 */
[----:B------:R-:W-:Y:S01]  /*1910*/  IMAD.MOV.U32 R9, RZ, RZ, RZ ;  /* 0x000000ffff097224 */ /* 0x000fe200078e00ff */
[----:B------:R-:W3:Y:S01]  /*1920*/  LDCU UR39, c[0x0][0x370] ;  /* 0x00006e00ff2777ac */ /* 0x000ee20008000800 */
[----:B------:R-:W-:Y:S01]  /*1930*/  IMAD.MOV.U32 R8, RZ, RZ, 0x1 ;  /* 0x00000001ff087424 */ /* 0x000fe200078e00ff */
[----:B------:R-:W4:Y:S01]  /*1940*/  LDCU.64 UR26, c[0x0][0x348] ;  /* 0x00006900ff1a77ac */ /* 0x000f220008000a00 */
[----:B--2---:R-:W-:-:S02]  /*1950*/  UIADD3 UR5, UPT, UPT, UR6, 0x7f, URZ ;  /* 0x0000007f06057890 */ /* 0x004fc4000fffe0ff */
[----:B------:R-:W-:Y:S02]  /*1960*/  UIADD3 UR48, UPT, UPT, UR6, 0xfe, URZ ;  /* 0x000000fe06307890 */ /* 0x000fe4000fffe0ff */
[----:B------:R-:W-:Y:S01]  /*1970*/  USHF.R.S32.HI UR4, URZ, 0x1f, UR5 ;  /* 0x0000001fff047899 */ /* 0x000fe20008011405 */
[----:B------:R-:W2:Y:S03]  /*1980*/  LDCU UR38, c[0x0][0x374] ;  /* 0x00006e80ff2677ac */ /* 0x000ea60008000800 */
[----:B------:R-:W-:Y:S02]  /*1990*/  ULEA.HI UR4, UR4, UR5, URZ, 0x7 ;  /* 0x0000000504047291 */ /* 0x000fe4000f8f38ff */
[----:B------:R-:W-:Y:S02]  /*19a0*/  UIADD3 UR5, UPT, UPT, UR6, -0x1, URZ ;  /* 0xffffffff06057890 */ /* 0x000fe4000fffe0ff */
[----:B------:R-:W-:-:S02]  /*19b0*/  USHF.R.S32.HI UR41, URZ, 0x7, UR4 ;  /* 0x00000007ff297899 */ /* 0x000fc40008011404 */
[----:B------:R-:W-:Y:S02]  /*19c0*/  UISETP.GE.U32.AND UP2, UPT, UR5, -0xff, UPT ;  /* 0xffffff010500788c */ /* 0x000fe4000bf46070 */
[----:B------:R-:W-:Y:S02]  /*19d0*/  UISETP.LT.U32.AND UP0, UPT, UR41, 0x8, UPT ;  /* 0x000000082900788c */ /* 0x000fe4000bf01070 */
[----:B------:R-:W-:Y:S02]  /*19e0*/  ULOP3.LUT UR5, UR7, 0x40, URZ, 0xc0, !UPT ;  /* 0x0000004007057892 */ /* 0x000fe4000f8ec0ff */
[----:B------:R-:W-:Y:S02]  /*19f0*/  USEL UR40, UR41, 0x8, UP0 ;  /* 0x0000000829287887 */ /* 0x000fe40008000000 */
[----:B------:R-:W-:Y:S02]  /*1a00*/  ULEA.HI UR43, UR24, UR5, URZ, 0x19 ;  /* 0x00000005182b7291 */ /* 0x000fe4000f8fc8ff */
[----:B------:R-:W-:-:S02]  /*1a10*/  UIADD3 UR4, UPT, UPT, UR40, -0x1, URZ ;  /* 0xffffffff28047890 */ /* 0x000fc4000fffe0ff */
[----:B------:R-:W-:Y:S02]  /*1a20*/  @UP2 UIADD3 UR4, UPT, UPT, UR40, URZ, URZ ;  /* 0x000000ff28042290 */ /* 0x000fe4000fffe0ff */
[----:B------:R-:W-:Y:S02]  /*1a30*/  ULOP3.LUT UR47, UR47, 0x80, URZ, 0xc0, !UPT ;  /* 0x000000802f2f7892 */ /* 0x000fe4000f8ec0ff */
[----:B------:R-:W-:Y:S02]  /*1a40*/  USEL UR25, UR52, 0x2, UP1 ;  /* 0x0000000234197887 */ /* 0x000fe40008800000 */
[----:B------:R-:W-:Y:S02]  /*1a50*/  UIADD3 UR44, UPT, UPT, UR41, -UR40, URZ ;  /* 0x80000028292c7290 */ /* 0x000fe4000fffe0ff */
[----:B------:R-:W-:Y:S02]  /*1a60*/  UIADD3 UR28, UPT, UPT, UR4, 0x1, URZ ;  /* 0x00000001041c7890 */ /* 0x000fe4000fffe0ff */
[----:B------:R-:W-:Y:S01]  /*1a70*/  UIADD3 UR42, UPT, UPT, -UR4, URZ, URZ ;  /* 0x000000ff042a7290 */ /* 0x000fe2000fffe1ff */
[----:B--234-:R-:W-:-:S11]  /*1a80*/  UMOV UR5, URZ ;  /* 0x000000ff00057c82 */ /* 0x01cfd60008000000 */
.L_x_42:
[----:B------:R-:W-:Y:S01]  /*1a90*/  UISETP.NE.AND UP0, UPT, UR46, URZ, UPT ;  /* 0x000000ff2e00728c */ /* 0x000fe2000bf05270 */
[----:B------:R-:W2:Y:S08]  /*1aa0*/  S2UR UR46, SR_CgaCtaId ;  /* 0x00000000002e79c3 */ /* 0x000eb00000008800 */
[----:B------:R-:W-:Y:S05]  /*1ab0*/  BRA.U UP0, `(.L_x_23) ;  /* 0x0000000100347547 */ /* 0x000fea000b800000 */
[----:B------:R-:W3:Y:S01]  /*1ac0*/  S2R R0, SR_CgaCtaId ;  /* 0x0000000000007919 */ /* 0x000ee20000008800 */
[----:B------:R-:W-:-:S04]  /*1ad0*/  MOV R2, 0x400 ;  /* 0x0000040000027802 */ /* 0x000fc80000000f00 */
[----:B---3--:R-:W-:Y:S02]  /*1ae0*/  LEA R0, R0, R2, 0x18 ;  /* 0x0000000200007211 */ /* 0x008fe400078ec0ff */
[----:B------:R-:W-:-:S03]  /*1af0*/  SHF.L.U32 R2, R8, 0x1f, RZ ;  /* 0x0000001f08027819 */ /* 0x000fc600000006ff */
[----:B------:R-:W-:-:S04]  /*1b00*/  IMAD R0, R9, 0x8, R0 ;  /* 0x0000000809007824 */ /* 0x000fc800078e0200 */
[----:B------:R-:W3:Y:S02]  /*1b10*/  SYNCS.PHASECHK.TRANS64.TRYWAIT P0, [R0+URZ+0x140], R2 ;  /* 0x00014002000075a7 */ /* 0x000ee400080011ff */
[----:B---3--:R-:W-:Y:S05]  /*1b20*/  @!P0 BRA `(.L_x_24) ;  /* 0x0000008400c48947 */ /* 0x008fea0003800000 */
.L_x_147:
[----:B------:R-:W-:Y:S01]  /*1b30*/  VIADD R9, R9, 0x1 ;  /* 0x0000000109097836 */ /* 0x000fe20000000000 */
[----:B------:R3:W-:Y:S04]  /*1b40*/  SYNCS.ARRIVE.TRANS64.A1T0 RZ, [R0+URZ+0x130], RZ ;  /* 0x000130ff00ff79a7 */ /* 0x0007e800081000ff */
[----:B------:R-:W-:-:S04]  /*1b50*/  ISETP.NE.AND P0, PT, R9, 0x2, PT ;  /* 0x000000020900780c */ /* 0x000fc80003f05270 */
[----:B------:R-:W-:Y:S02]  /*1b60*/  SEL R9, R9, RZ, P0 ;  /* 0x000000ff09097207 */ /* 0x000fe40000000000 */
[----:B---3--:R-:W-:-:S04]  /*1b70*/  SEL R0, RZ, 0x1, P0 ;  /* 0x00000001ff007807 */ /* 0x008fc80000000000 */
[----:B------:R-:W-:-:S07]  /*1b80*/  LOP3.LUT R8, R8, R0, RZ, 0x3c, !PT ;  /* 0x0000000008087212 */ /* 0x000fce00078e3cff */
.L_x_23:
[----:B------:R-:W-:Y:S01]  /*1b90*/  UMOV UR6, 0x400 ;  /* 0x0000040000067882 */ /* 0x000fe20000000000 */
[----:B------:R-:W-:Y:S01]  /*1ba0*/  SHF.L.U32 R0, R12, 0x1f, RZ ;  /* 0x0000001f0c007819 */ /* 0x000fe200000006ff */
[----:B--2---:R-:W-:Y:S02]  /*1bb0*/  ULEA UR6, UR46, UR6, 0x18 ;  /* 0x000000062e067291 */ /* 0x004fe4000f8ec0ff */
[----:B------:R-:W-:Y:S02]  /*1bc0*/  UISETP.GE.U32.AND UP0, UPT, UR48, 0xff, UPT ;  /* 0x000000ff3000788c */ /* 0x000fe4000bf06070 */
[----:B------:R-:W-:Y:S02]  /*1bd0*/  ULEA UR4, UR5, UR6, 0x3 ;  /* 0x0000000605047291 */ /* 0x000fe4000f8e18ff */
[----:B------:R-:W-:Y:S01]  /*1be0*/  ULEA UR11, UR30, UR47, 0x8 ;  /* 0x0000002f1e0b7291 */ /* 0x000fe2000f8e40ff */
[----:B------:R-:W-:-:S06]  /*1bf0*/  UMOV UR7, URZ ;  /* 0x000000ff00077c82 */ /* 0x000fcc0008000000 */
[----:B------:R2:W3:Y:S01]  /*1c00*/  SYNCS.PHASECHK.TRANS64.TRYWAIT P0, [UR4+0x40], R0 ;  /* 0x00004000ff0075a7 */ /* 0x0004e20008001104 */
[----:B------:R-:W-:-:S04]  /*1c10*/  ULEA.HI UR4, UR20, UR20, URZ, 0x1 ;  /* 0x0000001414047291 */ /* 0x000fc8000f8f08ff */
[----:B------:R-:W-:-:S04]  /*1c20*/  USHF.L.U32 UR4, UR4, 0x6, URZ ;  /* 0x0000000604047899 */ /* 0x000fc800080006ff */
[----:B------:R-:W-:-:S04]  /*1c30*/  ULOP3.LUT UR35, UR4, 0xffffff80, URZ, 0xc0, !UPT ;  /* 0xffffff8004237892 */ /* 0x000fc8000f8ec0ff */
[----:B------:R-:W-:Y:S01]  /*1c40*/  UIADD3 UR35, UPT, UPT, UR43, UR35, URZ ;  /* 0x000000232b237290 */ /* 0x000fe2000fffe0ff */
[----:B------:R-:W-:Y:S11]  /*1c50*/  BRA.U !UP0, `(.L_x_25) ;  /* 0x0000000108c47547 */ /* 0x000ff6000b800000 */
[----:B------:R-:W-:Y:S01]  /*1c60*/  UMOV UR13, UR42 ;  /* 0x0000002a000d7c82 */ /* 0x000fe20008000000 */
[----:B------:R-:W-:Y:S01]  /*1c70*/  UMOV UR4, UR5 ;  /* 0x0000000500047c82 */ /* 0x000fe20008000000 */
[----:B------:R-:W-:-:S05]  /*1c80*/  UMOV UR34, URZ ;  /* 0x000000ff00227c82 */ /* 0x000fca0008000000 */
.L_x_31:
[----:B------:R-:W-:Y:S01]  /*1c90*/  ULEA UR33, UR4, UR6, 0x3 ;  /* 0x0000000604217291 */ /* 0x000fe2000f8e18ff */
[----:B---3--:R-:W-:Y:S01]  /*1ca0*/  @P3 MOV R2, 0xc000 ;  /* 0x0000c00000023802 */ /* 0x008fe20000000f00 */
[----:B-1-34-:R-:W-:Y:S10]  /*1cb0*/  @P0 BRA `(.L_x_26) ;  /* 0x00000000000c0947 */ /* 0x01aff40003800000 */
[----:B------:R-:W-:-:S04]  /*1cc0*/  SHF.L.U32 R3, R12, 0x1f, RZ ;  /* 0x0000001f0c037819 */ /* 0x000fc800000006ff */
[----:B------:R-:W3:Y:S02]  /*1cd0*/  SYNCS.PHASECHK.TRANS64.TRYWAIT P0, [UR33+0x40], R3 ;  /* 0x00004003ff0075a7 */ /* 0x000ee40008001121 */
[----:B---3--:R-:W-:Y:S05]  /*1ce0*/  @!P0 BRA `(.L_x_27) ;  /* 0x0000008400688947 */ /* 0x008fea0003800000 */
.L_x_26:
[----:B------:R3:W-:Y:S01]  /*1cf0*/  @P3 SYNCS.ARRIVE.TRANS64 RZ, [UR33], R2 ;  /* 0x00000002ffff39a7 */ /* 0x0007e20008000021 */
[----:B------:R-:W-:Y:S02]  /*1d00*/  ULOP3.LUT UR5, UR25, 0x2, URZ, 0xfc, !UPT ;  /* 0x0000000219057892 */ /* 0x000fe4000f8efcff */
[----:B------:R-:W-:Y:S02]  /*1d10*/  UIADD3 UR13, UPT, UPT, UR13, 0x1, URZ ;  /* 0x000000010d0d7890 */ /* 0x000fe4000fffe0ff */
[----:B------:R-:W-:Y:S02]  /*1d20*/  UISETP.NE.AND UP0, UPT, UR5, 0x2, UPT ;  /* 0x000000020500788c */ /* 0x000fe4000bf05270 */
[----:B------:R-:W-:-:S07]  /*1d30*/  UISETP.NE.AND UP2, UPT, UR13, 0x1, UPT ;  /* 0x000000010d00788c */ /* 0x000fce000bf45270 */
[----:B------:R-:W-:Y:S05]  /*1d40*/  BRA.U UP0, `(.L_x_28) ;  /* 0x0000000100047547 */ /* 0x000fea000b800000 */
[----:B-1----:R-:W-:Y:S05]  /*1d50*/  BPT.TRAP 0x1 ;  /* 0x000000040000795c */ /* 0x002fea0000300000 */
.L_x_28:
[----:B------:R-:W-:Y:S04]  /*1d60*/  BSSY.RECONVERGENT B0, `(.L_x_29) ;  /* 0x0000003000007945 */ /* 0x000fe80003800200 */
[----:B------:R-:W-:Y:S05]  /*1d70*/  @!P2 BRA `(.L_x_30) ;  /* 0x000000000004a947 */ /* 0x000fea0003800000 */
[----:B-1----:R-:W-:Y:S05]  /*1d80*/  BPT.TRAP 0x1 ;  /* 0x000000040000795c */ /* 0x002fea0000300000 */
.L_x_30:
[----:B-1----:R-:W-:Y:S05]  /*1d90*/  BSYNC.RECONVERGENT B0 ;  /* 0x0000000000007941 */ /* 0x002fea0003800200 */
.L_x_29:
[----:B------:R-:W-:Y:S02]  /*1da0*/  UIADD3 UR5, UPT, UPT, UR4, 0x1, URZ ;  /* 0x0000000104057890 */ /* 0x000fe4000fffe0ff */
[----:B------:R-:W-:Y:S02]  /*1db0*/  ULEA UR32, UR4, UR24, 0xd ;  /* 0x0000001804207291 */ /* 0x000fe4000f8e68ff */
[----:B------:R-:W-:Y:S02]  /*1dc0*/  UISETP.NE.AND UP0, UPT, UR5, 0x8, UPT ;  /* 0x000000080500788c */ /* 0x000fe4000bf05270 */
[----:B------:R-:W-:Y:S02]  /*1dd0*/  UIADD3 UR16, UP1, UPT, UR26, 0x80, URZ ;  /* 0x000000801a107890 */ /* 0x000fe4000ff3e0ff */
[----:B------:R-:W-:Y:S02]  /*1de0*/  USEL UR8, URZ, 0x1, UP0 ;  /* 0x00000001ff087887 */ /* 0x000fe40008000000 */
[----:B------:R-:W-:-:S02]  /*1df0*/  USEL UR5, UR5, URZ, UP0 ;  /* 0x000000ff05057287 */ /* 0x000fc40008000000 */
[----:B------:R-:W-:Y:S02]  /*1e00*/  UIADD3 UR14, UP0, UPT, UR26, 0x180, URZ ;  /* 0x000001801a0e7890 */ /* 0x000fe4000ff1e0ff */
[----:B------:R-:W-:Y:S01]  /*1e10*/  LOP3.LUT R12, R12, UR8, RZ, 0x3c, !PT ;  /* 0x000000080c0c7c12 */ /* 0x000fe2000f8e3cff */
[----:B------:R-:W-:Y:S02]  /*1e20*/  ULEA UR8, UR4, UR6, 0xe ;  /* 0x0000000604087291 */ /* 0x000fe4000f8e70ff */
[----:B------:R-:W-:Y:S01]  /*1e30*/  ULEA UR7, UR5, UR6, 0x3 ;  /* 0x0000000605077291 */ /* 0x000fe2000f8e18ff */
[----:B--2---:R-:W-:Y:S01]  /*1e40*/  SHF.L.U32 R0, R12, 0x1f, RZ ;  /* 0x0000001f0c007819 */ /* 0x004fe200000006ff */
[----:B------:R-:W-:Y:S02]  /*1e50*/  ULOP3.LUT UR33, UR33, 0xfefffff8, URZ, 0xc0, !UPT ;  /* 0xfefffff821217892 */ /* 0x000fe4000f8ec0ff */
[----:B------:R-:W-:Y:S02]  /*1e60*/  UIADD3.X UR17, UPT, UPT, URZ, UR27, URZ, UP1, !UPT ;  /* 0x0000001bff117290 */ /* 0x000fe40008ffe4ff */
[----:B------:R-:W-:-:S02]  /*1e70*/  UIADD3 UR32, UPT, UPT, UR6, 0x6300, UR32 ;  /* 0x0000630006207890 */ /* 0x000fc4000fffe020 */
[----:B------:R-:W-:Y:S01]  /*1e80*/  UPRMT UR4, URZ, 0x5410, UR21 ;  /* 0x00005410ff047896 */ /* 0x000fe20008000015 */
[----:B------:R4:W1:Y:S01]  /*1e90*/  SYNCS.PHASECHK.TRANS64.TRYWAIT P0, [UR7+0x40], R0 ;  /* 0x00004000ff0075a7 */ /* 0x0008620008001107 */
[----:B------:R-:W-:Y:S02]  /*1ea0*/  UIADD3 UR8, UPT, UPT, UR8, 0x16300, URZ ;  /* 0x0001630008087890 */ /* 0x000fe4000fffe0ff */
[----:B------:R-:W-:Y:S01]  /*1eb0*/  UIADD3.X UR15, UPT, UPT, URZ, UR27, URZ, UP0, !UPT ;  /* 0x0000001bff0f7290 */ /* 0x000fe200087fe4ff */
[----:B------:R-:W-:Y:S01]  /*1ec0*/  UMOV UR18, 0x0 ;  /* 0x0000000000127882 */ /* 0x000fe20000000000 */
[----:B------:R-:W-:Y:S01]  /*1ed0*/  UMOV UR19, 0x10000000 ;  /* 0x1000000000137882 */ /* 0x000fe20000000000 */
[----:B------:R-:W-:Y:S01]  /*1ee0*/  UMOV UR10, UR34 ;  /* 0x00000022000a7c82 */ /* 0x000fe20008000000 */
[----:B------:R-:W-:Y:S01]  /*1ef0*/  UMOV UR12, UR36 ;  /* 0x00000024000c7c82 */ /* 0x000fe20008000000 */
[----:B------:R-:W-:Y:S01]  /*1f00*/  UMOV UR9, UR33 ;  /* 0x0000002100097c82 */ /* 0x000fe20008000000 */
[----:B------:R2:W-:Y:S01]  /*1f10*/  UTMALDG.3D.MULTICAST.2CTA [UR32], [UR16], UR4, desc[UR18] ;  /* 0x00001220100073b4 */ /* 0x0005e20008211804 */
[----:B------:R-:W-:-:S02]  /*1f20*/  UMOV UR7, UR28 ;  /* 0x0000001c00077c82 */ /* 0x000fc40008000000 */
[----:B------:R4:W-:Y:S01]  /*1f30*/  UTMALDG.3D.2CTA [UR8], [UR14], desc[UR18] ;  /* 0x000012080e0075b4 */ /* 0x0009e20008211000 */
[----:B--2---:R-:W-:Y:S01]  /*1f40*/  UIADD3 UR34, UPT, UPT, UR34, 0x80, URZ ;  /* 0x0000008022227890 */ /* 0x004fe2000fffe0ff */
[----:B------:R-:W-:Y:S01]  /*1f50*/  UMOV UR4, UR5 ;  /* 0x0000000500047c82 */ /* 0x000fe20008000000 */
[----:B------:R-:W-:Y:S10]  /*1f60*/  BRA.U UP2, `(.L_x_31) ;  /* 0xfffffffd02487547 */ /* 0x000ff4000b83ffff */
.L_x_25:
[----:B------:R-:W-:Y:S01]  /*1f70*/  ULEA UR4, UR5, UR6, 0x3 ;  /* 0x0000000605047291 */ /* 0x000fe2000f8e18ff */
[----:B--2-4-:R-:W-:Y:S01]  /*1f80*/  SHF.L.U32 R0, R12, 0x1f, RZ ;  /* 0x0000001f0c007819 */ /* 0x014fe200000006ff */
[----:B------:R-:W-:Y:S01]  /*1f90*/  @!P1 SYNCS.ARRIVE.TRANS64.A1T0 RZ, [UR6+0xc8], RZ ;  /* 0x0000c8ffffff99a7 */ /* 0x000fe20008100006 */
[----:B------:R-:W-:-:S06]  /*1fa0*/  UISETP.GT.AND UP0, UPT, UR41, UR40, UPT ;  /* 0x000000282900728c */ /* 0x000fcc000bf04270 */
[----:B-1-3--:R1:W2:Y:S03]  /*1fb0*/  SYNCS.PHASECHK.TRANS64.TRYWAIT P0, [UR4+0x40], R0 ;  /* 0x00004000ff0075a7 */ /* 0x00a2a60008001104 */
[----:B------:R-:W-:Y:S05]  /*1fc0*/  BRA.U !UP0, `(.L_x_32) ;  /* 0x0000000108c47547 */ /* 0x000fea000b800000 */
[----:B------:R-:W-:Y:S01]  /*1fd0*/  UIADD3 UR13, UPT, UPT, UR44, UR7, URZ ;  /* 0x000000072c0d7290 */ /* 0x000fe2000fffe0ff */
[----:B------:R-:W-:-:S11]  /*1fe0*/  UMOV UR4, UR5 ;  /* 0x0000000500047c82 */ /* 0x000fd60008000000 */
.L_x_38:
[----:B------:R-:W-:Y:S01]  /*1ff0*/  ULEA UR17, UR4, UR6, 0x3 ;  /* 0x0000000604117291 */ /* 0x000fe2000f8e18ff */
[----:B--2---:R-:W-:Y:S01]  /*2000*/  @P3 MOV R2, 0xc000 ;  /* 0x0000c00000023802 */ /* 0x004fe20000000f00 */
[----:B--2-4-:R-:W-:Y:S10]  /*2010*/  @P0 BRA `(.L_x_33) ;  /* 0x00000000000c0947 */ /* 0x014ff40003800000 */
[----:B------:R-:W-:-:S04]  /*2020*/  SHF.L.U32 R3, R12, 0x1f, RZ ;  /* 0x0000001f0c037819 */ /* 0x000fc800000006ff */
[----:B------:R-:W2:Y:S02]  /*2030*/  SYNCS.PHASECHK.TRANS64.TRYWAIT P0, [UR17+0x40], R3 ;  /* 0x00004003ff0075a7 */ /* 0x000ea40008001111 */
[----:B--2---:R-:W-:Y:S05]  /*2040*/  @!P0 BRA `(.L_x_34) ;  /* 0x0000008000a88947 */ /* 0x004fea0003800000 */
.L_x_33:
[----:B------:R2:W-:Y:S01]  /*2050*/  @P3 SYNCS.ARRIVE.TRANS64 RZ, [UR17], R2 ;  /* 0x00000002ffff39a7 */ /* 0x0005e20008000011 */
[----:B------:R-:W-:-:S04]  /*2060*/  ULOP3.LUT UR5, UR25, 0x2, URZ, 0xfc, !UPT ;  /* 0x0000000219057892 */ /* 0x000fc8000f8efcff */
[----:B------:R-:W-:-:S09]  /*2070*/  UISETP.NE.AND UP0, UPT, UR5, 0x2, UPT ;  /* 0x000000020500788c */ /* 0x000fd2000bf05270 */
[----:B------:R-:W-:Y:S05]  /*2080*/  BRA.U UP0, `(.L_x_35) ;  /* 0x0000000100047547 */ /* 0x000fea000b800000 */
[----:B------:R-:W-:Y:S05]  /*2090*/  BPT.TRAP 0x1 ;  /* 0x000000040000795c */ /* 0x000fea0000300000 */
.L_x_35:
[----:B------:R-:W-:Y:S04]  /*20a0*/  BSSY.RECONVERGENT B0, `(.L_x_36) ;  /* 0x0000003000007945 */ /* 0x000fe80003800200 */
[----:B------:R-:W-:Y:S05]  /*20b0*/  @!P2 BRA `(.L_x_37) ;  /* 0x000000000004a947 */ /* 0x000fea0003800000 */
[----:B------:R-:W-:Y:S05]  /*20c0*/  BPT.TRAP 0x1 ;  /* 0x000000040000795c */ /* 0x000fea0000300000 */
.L_x_37:
[----:B------:R-:W-:Y:S05]  /*20d0*/  BSYNC.RECONVERGENT B0 ;  /* 0x0000000000007941 */ /* 0x000fea0003800200 */
.L_x_36:
[----:B------:R-:W-:Y:S02]  /*20e0*/  UIADD3 UR5, UPT, UPT, UR4, 0x1, URZ ;  /* 0x0000000104057890 */ /* 0x000fe4000fffe0ff */
[----:B------:R-:W-:Y:S02]  /*20f0*/  ULEA UR16, UR4, UR24, 0xd ;  /* 0x0000001804107291 */ /* 0x000fe4000f8e68ff */
[----:B------:R-:W-:Y:S02]  /*2100*/  UISETP.NE.AND UP0, UPT, UR5, 0x8, UPT ;  /* 0x000000080500788c */ /* 0x000fe4000bf05270 */
[----:B------:R-:W-:Y:S02]  /*2110*/  UIADD3 UR22, UP1, UPT, UR26, 0x80, URZ ;  /* 0x000000801a167890 */ /* 0x000fe4000ff3e0ff */
[----:B------:R-:W-:Y:S02]  /*2120*/  USEL UR9, URZ, 0x1, UP0 ;  /* 0x00000001ff097887 */ /* 0x000fe40008000000 */
[----:B------:R-:W-:-:S02]  /*2130*/  USEL UR5, UR5, URZ, UP0 ;  /* 0x000000ff05057287 */ /* 0x000fc40008000000 */
[----:B------:R-:W-:Y:S02]  /*2140*/  UIADD3 UR14, UP0, UPT, UR26, 0x180, URZ ;  /* 0x000001801a0e7890 */ /* 0x000fe4000ff1e0ff */
[----:B------:R-:W-:Y:S01]  /*2150*/  ULEA UR8, UR5, UR6, 0x3 ;  /* 0x0000000605087291 */ /* 0x000fe2000f8e18ff */
[----:B------:R-:W-:Y:S01]  /*2160*/  LOP3.LUT R12, R12, UR9, RZ, 0x3c, !PT ;  /* 0x000000090c0c7c12 */ /* 0x000fe2000f8e3cff */
[----:B------:R-:W-:Y:S02]  /*2170*/  USHF.L.U32 UR18, UR7, 0x7, URZ ;  /* 0x0000000707127899 */ /* 0x000fe400080006ff */
[----:B------:R-:W-:Y:S01]  /*2180*/  ULOP3.LUT UR17, UR17, 0xfefffff8, URZ, 0xc0, !UPT ;  /* 0xfefffff811117892 */ /* 0x000fe2000f8ec0ff */
[----:B-1----:R-:W-:Y:S01]  /*2190*/  SHF.L.U32 R0, R12, 0x1f, RZ ;  /* 0x0000001f0c007819 */ /* 0x002fe200000006ff */
[----:B------:R-:W-:Y:S02]  /*21a0*/  UIADD3 UR16, UPT, UPT, UR6, 0x6300, UR16 ;  /* 0x0000630006107890 */ /* 0x000fe4000fffe010 */
[----:B------:R-:W-:Y:S01]  /*21b0*/  UIADD3.X UR23, UPT, UPT, URZ, UR27, URZ, UP1, !UPT ;  /* 0x0000001bff177290 */ /* 0x000fe20008ffe4ff */
[----:B------:R3:W4:Y:S01]  /*21c0*/  SYNCS.PHASECHK.TRANS64.TRYWAIT P0, [UR8+0x40], R0 ;  /* 0x00004000ff0075a7 */ /* 0x0007220008001108 */
[----:B------:R-:W-:-:S02]  /*21d0*/  ULEA UR8, UR4, UR6, 0xe ;  /* 0x0000000604087291 */ /* 0x000fc4000f8e70ff */
[----:B------:R-:W-:Y:S02]  /*21e0*/  UPRMT UR4, URZ, 0x5410, UR21 ;  /* 0x00005410ff047896 */ /* 0x000fe40008000015 */
[----:B------:R-:W-:Y:S02]  /*21f0*/  UIADD3 UR8, UPT, UPT, UR8, 0x16300, URZ ;  /* 0x0001630008087890 */ /* 0x000fe4000fffe0ff */
[----:B------:R-:W-:Y:S01]  /*2200*/  UIADD3.X UR15, UPT, UPT, URZ, UR27, URZ, UP0, !UPT ;  /* 0x0000001bff0f7290 */ /* 0x000fe200087fe4ff */
[----:B------:R-:W-:Y:S01]  /*2210*/  UMOV UR30, 0x0 ;  /* 0x00000000001e7882 */ /* 0x000fe20000000000 */
[----:B------:R-:W-:Y:S01]  /*2220*/  UMOV UR31, 0x10000000 ;  /* 0x10000000001f7882 */ /* 0x000fe20000000000 */
[----:B------:R-:W-:Y:S01]  /*2230*/  UMOV UR19, UR35 ;  /* 0x0000002300137c82 */ /* 0x000fe20008000000 */
[----:B------:R-:W-:Y:S01]  /*2240*/  UMOV UR20, UR36 ;  /* 0x0000002400147c82 */ /* 0x000fe20008000000 */
[----:B------:R-:W-:Y:S01]  /*2250*/  UMOV UR12, UR36 ;  /* 0x00000024000c7c82 */ /* 0x000fe20008000000 */
[----:B------:R-:W-:Y:S01]  /*2260*/  UMOV UR9, UR17 ;  /* 0x0000001100097c82 */ /* 0x000fe20008000000 */
[----:B------:R-:W-:Y:S01]  /*2270*/  UMOV UR10, UR18 ;  /* 0x00000012000a7c82 */ /* 0x000fe20008000000 */
[----:B------:R1:W-:Y:S01]  /*2280*/  UTMALDG.3D.MULTICAST.2CTA [UR16], [UR22], UR4, desc[UR30] ;  /* 0x00001e10160073b4 */ /* 0x0003e20008211804 */
[----:B------:R-:W-:-:S04]  /*2290*/  UIADD3 UR7, UPT, UPT, UR7, 0x1, URZ ;  /* 0x0000000107077890 */ /* 0x000fc8000fffe0ff */
[----:B------:R-:W-:Y:S01]  /*22a0*/  UISETP.NE.AND UP0, UPT, UR7, UR13, UPT ;  /* 0x0000000d0700728c */ /* 0x000fe2000bf05270 */
[----:B------:R3:W-:Y:S01]  /*22b0*/  UTMALDG.3D.2CTA [UR8], [UR14], desc[UR30] ;  /* 0x00001e080e0075b4 */ /* 0x0007e20008211000 */
[----:B-1----:R-:W-:-:S07]  /*22c0*/  UMOV UR4, UR5 ;  /* 0x0000000500047c82 */ /* 0x002fce0008000000 */
[----:B---3--:R-:W-:Y:S05]  /*22d0*/  BRA.U UP0, `(.L_x_38) ;  /* 0xfffffffd00447547 */ /* 0x008fea000b83ffff */
.L_x_32:
[C---:B------:R-:W-:Y:S01]  /*22e0*/  LEA R3, R11.reuse, UR6, 0x3 ;  /* 0x000000060b037c11 */ /* 0x040fe2000f8e18ff */
[----:B------:R-:W-:Y:S01]  /*22f0*/  NOP ;  /* 0x0000000000007918 */ /* 0x000fe20000000000 */
[----:B-1----:R-:W-:Y:S02]  /*2300*/  SHF.L.U32 R0, R10, 0x1f, RZ ;  /* 0x0000001f0a007819 */ /* 0x002fe400000006ff */
[----:B------:R-:W-:Y:S02]  /*2310*/  LEA R4, R11, UR6, 0x4 ;  /* 0x000000060b047c11 */ /* 0x000fe4000f8e20ff */
[----:B--2-4-:R-:W1:Y:S02]  /*2320*/  SYNCS.PHASECHK.TRANS64.TRYWAIT P0, [R3+URZ+0xd0], R0 ;  /* 0x0000d000030075a7 */ /* 0x014e6400080011ff */
[----:B-1----:R-:W-:Y:S05]  /*2330*/  @!P0 BRA `(.L_x_39) ;  /* 0x0000008000048947 */ /* 0x002fea0003800000 */
.L_x_150:
[----:B------:R-:W2:Y:S01]  /*2340*/  LDS.128 R4, [R4+0x160] ;  /* 0x0001600004047984 */ /* 0x000ea20000000c00 */
[----:B------:R-:W-:Y:S01]  /*2350*/  UISETP.GE.AND UP0, UPT, UR45, 0x1, UPT ;  /* 0x000000012d00788c */ /* 0x000fe2000bf06270 */
[----:B------:R-:W-:Y:S01]  /*2360*/  @!PT LDS RZ, [RZ] ;  /* 0x00000000fffff984 */ /* 0x000fe20000000800 */
[----:B------:R-:W-:Y:S01]  /*2370*/  @!PT LDS RZ, [RZ] ;  /* 0x00000000fffff984 */ /* 0x000fe20000000800 */
[----:B------:R-:W-:Y:S01]  /*2380*/  @!PT LDS RZ, [RZ] ;  /* 0x00000000fffff984 */ /* 0x000fe20000000800 */
[----:B------:R-:W-:Y:S01]  /*2390*/  @!PT LDS RZ, [RZ] ;  /* 0x00000000fffff984 */ /* 0x000fe20000000800 */
[----:B------:R3:W-:Y:S06]  /*23a0*/  MEMBAR.ALL.CTA ;  /* 0x0000000000007992 */ /* 0x0007ec0000008000 */
[----:B---3--:R-:W3:Y:S01]  /*23b0*/  FENCE.VIEW.ASYNC.S ;  /* 0x00000000000073c6 */ /* 0x008ee20000000000 */
[----:B--2---:R-:W-:-:S13]  /*23c0*/  LOP3.LUT P0, RZ, R6, 0x1, RZ, 0xc0, !PT ;  /* 0x0000000106ff7812 */ /* 0x004fda000780c0ff */
[----:B---3--:R-:W-:Y:S01]  /*23d0*/  VOTEU.ANY UP1, P0 ;  /* 0x0000000000ff7886 */ /* 0x008fe20000020100 */
[----:B------:R-:W-:-:S13]  /*23e0*/  PLOP3.LUT P0, PT, PT, PT, UP1, 0x80, 0x8 ;  /* 0x000000000008781c */ /* 0x000fda0003f0f018 */
[----:B-1----:R-:W-:Y:S02]  /*23f0*/  @P0 LOP3.LUT R0, R5, 0xffff, RZ, 0xc0, !PT ;  /* 0x0000ffff05000812 */ /* 0x002fe400078ec0ff */
[----:B------:R-:W-:Y:S02]  /*2400*/  @P0 MOV R2, R4 ;  /* 0x0000000400020202 */ /* 0x000fe40000000f00 */
[----:B------:R-:W-:Y:S01]  /*2410*/  @P0 R2UR UR7, R0 ;  /* 0x00000000000702ca */ /* 0x000fe200000e0000 */
[----:B------:R-:W-:Y:S01]  /*2420*/  VIADD R0, R3, 0xe0 ;  /* 0x000000e003007836 */ /* 0x000fe20000000000 */
[----:B------:R-:W-:Y:S02]  /*2430*/  @P0 SHF.R.U32.HI R4, RZ, 0x10, R5 ;  /* 0x00000010ff040819 */ /* 0x000fe40000011605 */
[----:B------:R-:W-:Y:S02]  /*2440*/  @P0 R2UR UR8, R2 ;  /* 0x00000000020802ca */ /* 0x000fe400000e0000 */
[----:B------:R-:W-:-:S02]  /*2450*/  PRMT R0, RZ, 0x654, R0 ;  /* 0x00000654ff007816 */ /* 0x000fc40000000000 */
[----:B------:R-:W-:Y:S02]  /*2460*/  @P0 R2UR UR4, R4 ;  /* 0x00000000040402ca */ /* 0x000fe400000e0000 */
[----:B------:R1:W-:Y:S03]  /*2470*/  SYNCS.ARRIVE.TRANS64.RED.A1T0 RZ, [R0+URZ], RZ ;  /* 0x000000ff00ff79a7 */ /* 0x0003e600081004ff */
[----:B------:R-:W-:-:S04]  /*2480*/  @UP1 UMOV UR29, UR7 ;  /* 0x00000007001d1c82 */ /* 0x000fc80008000000 */
[----:B------:R-:W-:-:S04]  /*2490*/  @UP1 UMOV UR37, UR8 ;  /* 0x0000000800251c82 */ /* 0x000fc80008000000 */
[----:B------:R-:W-:Y:S01]  /*24a0*/  @UP1 UMOV UR36, UR4 ;  /* 0x0000000400241c82 */ /* 0x000fe20008000000 */
[----:B------:R-:W-:Y:S05]  /*24b0*/  BRA.U !UP0, `(.L_x_40) ;  /* 0x0000000108d47547 */ /* 0x000fea000b800000 */
[----:B------:R-:W2:Y:S01]  /*24c0*/  LDCU.128 UR12, c[0x0][0xb10] ;  /* 0x00016200ff0c77ac */ /* 0x000ea20008000c00 */
[----:B------:R-:W3:Y:S01]  /*24d0*/  LDCU UR30, c[0x0][0xb20] ;  /* 0x00016400ff1e77ac */ /* 0x000ee20008000800 */
[----:B------:R-:W4:Y:S01]  /*24e0*/  LDCU UR20, c[0x0][0xb0c] ;  /* 0x00016180ff1477ac */ /* 0x000f220008000800 */
[----:B------:R-:W1:Y:S01]  /*24f0*/  LDCU.64 UR10, c[0x0][0xb28] ;  /* 0x00016500ff0a77ac */ /* 0x000e620008000a00 */
[----:B------:R-:W-:Y:S02]  /*2500*/  UISETP.NE.AND UP3, UPT, UR45, 0x1, UPT ;  /* 0x000000012d00788c */ /* 0x000fe4000bf65270 */
[----:B--2---:R-:W-:Y:S02]  /*2510*/  UIMAD.WIDE.U32 UR16, UR38, UR15, URZ ;  /* 0x0000000f261072a5 */ /* 0x004fe4000f8e00ff */
[----:B------:R-:W-:Y:S02]  /*2520*/  UIMAD.WIDE.U32 UR8, UR39, UR12, URZ ;  /* 0x0000000c270872a5 */ /* 0x000fe4000f8e00ff */
[----:B------:R-:W-:-:S02]  /*2530*/  UISETP.NE.AND UP0, UPT, UR14, 0x1, UPT ;  /* 0x000000010e00788c */ /* 0x000fc4000bf05270 */
[----:B------:R-:W-:Y:S01]  /*2540*/  UIMAD.WIDE.U32 UR22, UR29, UR15, URZ ;  /* 0x0000000f1d1672a5 */ /* 0x000fe2000f8e00ff */
[----:B------:R-:W-:Y:S02]  /*2550*/  UMOV UR16, UR17 ;  /* 0x0000001100107c82 */ /* 0x000fe40008000000 */
[----:B------:R-:W-:Y:S01]  /*2560*/  UMOV UR8, UR9 ;  /* 0x0000000900087c82 */ /* 0x000fe20008000000 */
[----:B---3--:R-:W-:Y:S02]  /*2570*/  USHF.R.U32.HI UR16, URZ, UR30, UR16 ;  /* 0x0000001eff107299 */ /* 0x008fe40008011610 */
[----:B----4-:R-:W-:Y:S02]  /*2580*/  UISETP.NE.AND UP2, UPT, UR20, 0x1, UPT ;  /* 0x000000011400788c */ /* 0x010fe4000bf45270 */
[----:B------:R-:W-:Y:S02]  /*2590*/  USHF.R.U32.HI UR8, URZ, UR13, UR8 ;  /* 0x0000000dff087299 */ /* 0x000fe40008011608 */
[----:B------:R-:W-:-:S02]  /*25a0*/  USEL UR7, UR38, UR16, !UP0 ;  /* 0x0000001026077287 */ /* 0x000fc4000c000000 */
[----:B------:R-:W-:Y:S02]  /*25b0*/  USEL UR8, UR39, UR8, !UP2 ;  /* 0x0000000827087287 */ /* 0x000fe4000d000000 */
[----:B-1----:R-:W-:Y:S01]  /*25c0*/  UIMAD.WIDE.U32 UR16, UR7, UR10, URZ ;  /* 0x0000000a071072a5 */ /* 0x002fe2000f8e00ff */
[----:B------:R-:W-:Y:S01]  /*25d0*/  UMOV UR4, UR23 ;  /* 0x0000001700047c82 */ /* 0x000fe20008000000 */
[----:B------:R-:W-:Y:S02]  /*25e0*/  UIMAD.WIDE.U32 UR18, UR37, UR12, URZ ;  /* 0x0000000c251272a5 */ /* 0x000fe4000f8e00ff */
[----:B------:R-:W-:-:S03]  /*25f0*/  UIMAD.WIDE.U32 UR22, UR8, UR10, URZ ;  /* 0x0000000a081672a5 */ /* 0x000fc6000f8e00ff */
[----:B------:R-:W-:Y:S01]  /*2600*/  UMOV UR16, UR17 ;  /* 0x0000001100107c82 */ /* 0x000fe20008000000 */
[----:B------:R-:W-:Y:S02]  /*2610*/  USHF.R.U32.HI UR4, URZ, UR30, UR4 ;  /* 0x0000001eff047299 */ /* 0x000fe40008011604 */
[----:B------:R-:W-:Y:S01]  /*2620*/  @UP3 USHF.R.U32.HI UR7, URZ, UR11, UR16 ;  /* 0x0000000bff073299 */ /* 0x000fe20008011610 */
[----:B------:R-:W-:Y:S01]  /*2630*/  UMOV UR18, UR19 ;  /* 0x0000001300127c82 */ /* 0x000fe20008000000 */
[----:B------:R-:W-:Y:S01]  /*2640*/  UMOV UR22, UR23 ;  /* 0x0000001700167c82 */ /* 0x000fe20008000000 */
[----:B------:R-:W-:Y:S02]  /*2650*/  USHF.R.U32.HI UR13, URZ, UR13, UR18 ;  /* 0x0000000dff0d7299 */ /* 0x000fe40008011612 */
[----:B------:R-:W-:Y:S02]  /*2660*/  USEL UR4, UR29, UR4, !UP0 ;  /* 0x000000041d047287 */ /* 0x000fe4000c000000 */
[----:B------:R-:W-:-:S02]  /*2670*/  @UP3 USHF.R.U32.HI UR8, URZ, UR11, UR22 ;  /* 0x0000000bff083299 */ /* 0x000fc40008011616 */
[----:B------:R-:W-:Y:S02]  /*2680*/  UIMAD UR9, UR45, UR7, URZ ;  /* 0x000000072d0972a4 */ /* 0x000fe4000f8e02ff */
[----:B------:R-:W-:Y:S02]  /*2690*/  USEL UR7, UR37, UR13, !UP2 ;  /* 0x0000000d25077287 */ /* 0x000fe4000d000000 */
[----:B------:R-:W-:Y:S02]  /*26a0*/  UIMAD UR12, UR45, UR8, URZ ;  /* 0x000000082d0c72a4 */ /* 0x000fe4000f8e02ff */
[----:B------:R-:W-:Y:S02]  /*26b0*/  UISETP.GE.AND UP0, UPT, UR4, UR9, UPT ;  /* 0x000000090400728c */ /* 0x000fe4000bf06270 */
[----:B------:R-:W-:Y:S02]  /*26c0*/  UIMAD.WIDE.U32 UR16, UR4, UR10, URZ ;  /* 0x0000000a041072a5 */ /* 0x000fe4000f8e00ff */
[----:B------:R-:W-:-:S02]  /*26d0*/  UISETP.GE.OR UP0, UPT, UR7, UR12, UP0 ;  /* 0x0000000c0700728c */ /* 0x000fc40008706670 */
        /* <DEDUP_REMOVED lines=19> */
.L_x_40:
[----:B------:R-:W2:Y:S02]  /*2810*/  LDCU UR4, c[0x0][0xb30] ;  /* 0x00016600ff0477ac */ /* 0x000ea40008000800 */
[----:B--2---:R-:W-:-:S09]  /*2820*/  UISETP.NE.AND UP0, UPT, UR4, 0x1, UPT ;  /* 0x000000010400788c */ /* 0x004fd2000bf05270 */
        /* <DEDUP_REMOVED lines=14> */
[----:B------:R-:W-:Y:S02]  /*2910*/  UIADD3 UR8, UPT, UPT, UR7, -UR4, URZ ;  /* 0x8000000407087290 */ /* 0x000fe4000fffe0ff */
[----:B------:R-:W-:Y:S02]  /*2920*/  UIADD3 UR4, UPT, UPT, -UR7, UR4, URZ ;  /* 0x0000000407047290 */ /* 0x000fe4000fffe1ff */
[----:B------:R-:W-:Y:S02]  /*2930*/  UIMAD UR29, UR8, UR14, UR29 ;  /* 0x0000000e081d72a4 */ /* 0x000fe4000f8e021d */
[----:B------:R-:W-:-:S12]  /*2940*/  UIMAD UR37, UR4, UR16, UR37 ;  /* 0x00000010042572a4 */ /* 0x000fd8000f8e0225 */
.L_x_41:
[----:B------:R-:W-:Y:S01]  /*2950*/  VIADD R11, R11, 0x1 ;  /* 0x000000010b0b7836 */ /* 0x000fe20000000000 */
[----:B------:R-:W-:Y:S01]  /*2960*/  R2UR UR4, R82 ;  /* 0x00000000520472ca */ /* 0x000fe200000e0000 */
[----:B------:R-:W-:Y:S01]  /*2970*/  UIADD3 UR30, UPT, UPT, UR29, UR61, URZ ;  /* 0x0000003d1d1e7290 */ /* 0x000fe2000fffe0ff */
[----:B------:R-:W-:Y:S02]  /*2980*/  PLOP3.LUT P1, PT, PT, PT, PT, 0x80, 0x8 ;  /* 0x000000000008781c */ /* 0x000fe40003f2f070 */
[----:B------:R-:W-:-:S04]  /*2990*/  ISETP.NE.AND P0, PT, R11, 0x2, PT ;  /* 0x000000020b00780c */ /* 0x000fc80003f05270 */
[----:B-1----:R-:W-:Y:S02]  /*29a0*/  SEL R0, RZ, 0x1, P0 ;  /* 0x00000001ff007807 */ /* 0x002fe40000000000 */
[----:B------:R-:W-:Y:S02]  /*29b0*/  SEL R11, R11, RZ, P0 ;  /* 0x000000ff0b0b7207 */ /* 0x000fe40000000000 */
[----:B------:R-:W-:Y:S01]  /*29c0*/  LOP3.LUT R10, R10, R0, RZ, 0x3c, !PT ;  /* 0x000000000a0a7212 */ /* 0x000fe200078e3cff */
[----:B------:R-:W-:Y:S01]  /*29d0*/  UIADD3 UR20, UPT, UPT, UR37, UR4, URZ ;  /* 0x0000000425147290 */ /* 0x000fe2000fffe0ff */
[----:B------:R-:W-:Y:S11]  /*29e0*/  BRA.U UP1, `(.L_x_42) ;  /* 0xfffffff101287547 */ /* 0x000ff6000b83ffff */
[----:B------:R-:W-:Y:S01]  /*29f0*/  UIADD3 UR7, UPT, UPT, UR6, 0x40, URZ ;  /* 0x0000004006077890 */ /* 0x000fe2000fffe0ff */
[----:B------:R-:W-:-:S03]  /*2a00*/  SHF.L.U32 R2, R12, 0x1f, RZ ;  /* 0x0000001f0c027819 */ /* 0x000fc600000006ff */
[----:B------:R-:W-:-:S09]  /*2a10*/  ULEA UR4, UR5, UR7, 0x3 ;  /* 0x0000000705047291 */ /* 0x000fd2000f8e18ff */
[----:B------:R-:W1:Y:S02]  /*2a20*/  SYNCS.PHASECHK.TRANS64.TRYWAIT P0, [UR4], R2 ;  /* 0x00000002ff0075a7 */ /* 0x000e640008001104 */
[----:B-1----:R-:W-:Y:S05]  /*2a30*/  @!P0 BRA `(.L_x_43) ;  /* 0x0000007800588947 */ /* 0x002fea0003800000 */
.L_x_152:
[----:B------:R-:W-:-:S04]  /*2a40*/  UIADD3 UR4, UPT, UPT, UR5, 0x1, URZ ;  /* 0x0000000105047890 */ /* 0x000fc8000fffe0ff */
[----:B------:R-:W-:-:S04]  /*2a50*/  UISETP.NE.AND UP0, UPT, UR4, 0x8, UPT ;  /* 0x000000080400788c */ /* 0x000fc8000bf05270 */
[----:B------:R-:W-:Y:S02]  /*2a60*/  USEL UR6, URZ, 0x1, UP0 ;  /* 0x00000001ff067887 */ /* 0x000fe40008000000 */
[----:B------:R-:W-:-:S04]  /*2a70*/  USEL UR4, UR4, URZ, UP0 ;  /* 0x000000ff04047287 */ /* 0x000fc80008000000 */
[----:B------:R-:W-:Y:S01]  /*2a80*/  ULEA UR5, UR4, UR7, 0x3 ;  /* 0x0000000704057291 */ /* 0x000fe2000f8e18ff */
[----:B-1----:R-:W-:-:S04]  /*2a90*/  LOP3.LUT R2, R12, UR6, RZ, 0x3c, !PT ;  /* 0x000000060c027c12 */ /* 0x002fc8000f8e3cff */
[----:B------:R-:W-:-:S04]  /*2aa0*/  SHF.L.U32 R3, R2, 0x1f, RZ ;  /* 0x0000001f02037819 */ /* 0x000fc800000006ff */
[----:B------:R-:W1:Y:S02]  /*2ab0*/  SYNCS.PHASECHK.TRANS64.TRYWAIT P0, [UR5], R3 ;  /* 0x00000003ff0075a7 */ /* 0x000e640008001105 */
[----:B-1----:R-:W-:Y:S05]  /*2ac0*/  @!P0 BRA `(.L_x_44) ;  /* 0x00000078004c8947 */ /* 0x002fea0003800000 */
.L_x_154:
[----:B------:R-:W-:-:S04]  /*2ad0*/  UIADD3 UR4, UPT, UPT, UR4, 0x1, URZ ;  /* 0x0000000104047890 */ /* 0x000fc8000fffe0ff */
[----:B------:R-:W-:-:S04]  /*2ae0*/  UISETP.NE.AND UP0, UPT, UR4, 0x8, UPT ;  /* 0x000000080400788c */ /* 0x000fc8000bf05270 */
[----:B------:R-:W-:Y:S02]  /*2af0*/  USEL UR6, URZ, 0x1, UP0 ;  /* 0x00000001ff067887 */ /* 0x000fe40008000000 */
[----:B------:R-:W-:-:S04]  /*2b00*/  USEL UR4, UR4, URZ, UP0 ;  /* 0x000000ff04047287 */ /* 0x000fc80008000000 */
[----:B------:R-:W-:Y:S01]  /*2b10*/  ULEA UR5, UR4, UR7, 0x3 ;  /* 0x0000000704057291 */ /* 0x000fe2000f8e18ff */
[----:B------:R-:W-:-:S04]  /*2b20*/  LOP3.LUT R2, R2, UR6, RZ, 0x3c, !PT ;  /* 0x0000000602027c12 */ /* 0x000fc8000f8e3cff */
[----:B-1----:R-:W-:-:S04]  /*2b30*/  SHF.L.U32 R3, R2, 0x1f, RZ ;  /* 0x0000001f02037819 */ /* 0x002fc800000006ff */
[----:B------:R-:W1:Y:S02]  /*2b40*/  SYNCS.PHASECHK.TRANS64.TRYWAIT P0, [UR5], R3 ;  /* 0x00000003ff0075a7 */ /* 0x000e640008001105 */
[----:B-1----:R-:W-:Y:S05]  /*2b50*/  @!P0 BRA `(.L_x_45) ;  /* 0x0000007800408947 */ /* 0x002fea0003800000 */
.L_x_156:
        /* <DEDUP_REMOVED lines=9> */
.L_x_158:
        /* <DEDUP_REMOVED lines=9> */
.L_x_160:
        /* <DEDUP_REMOVED lines=9> */
.L_x_162:
        /* <DEDUP_REMOVED lines=9> */
.L_x_164:
[----:B------:R-:W-:-:S04]  /*2da0*/  UIADD3 UR4, UPT, UPT, UR4, 0x1, URZ ;  /* 0x0000000104047890 */ /* 0x000fc8000fffe0ff */
[----:B------:R-:W-:-:S04]  /*2db0*/  UISETP.NE.AND UP0, UPT, UR4, 0x8, UPT ;  /* 0x000000080400788c */ /* 0x000fc8000bf05270 */
[----:B------:R-:W-:Y:S02]  /*2dc0*/  USEL UR5, URZ, 0x1, UP0 ;  /* 0x00000001ff057887 */ /* 0x000fe40008000000 */
[----:B------:R-:W-:-:S04]  /*2dd0*/  USEL UR4, UR4, URZ, UP0 ;  /* 0x000000ff04047287 */ /* 0x000fc80008000000 */
[----:B------:R-:W-:Y:S01]  /*2de0*/  ULEA UR4, UR4, UR7, 0x3 ;  /* 0x0000000704047291 */ /* 0x000fe2000f8e18ff */
[----:B------:R-:W-:-:S04]  /*2df0*/  LOP3.LUT R2, R2, UR5, RZ, 0x3c, !PT ;  /* 0x0000000502027c12 */ /* 0x000fc8000f8e3cff */
[----:B------:R-:W-:Y:S01]  /*2e00*/  SHF.L.U32 R2, R2, 0x1f, RZ ;  /* 0x0000001f02027819 */ /* 0x000fe200000006ff */
[----:B-1----:R-:W-:-:S07]  /*2e10*/  IMAD.U32 R0, RZ, RZ, UR4 ;  /* 0x00000004ff007e24 */ /* 0x002fce000f8e00ff */
.L_x_50:
[----:B-1----:R1:W2:Y:S02]  /*2e20*/  SYNCS.PHASECHK.TRANS64.TRYWAIT P0, [R0+URZ], R2 ;  /* 0x00000002000075a7 */ /* 0x0022a400080011ff */
[----:B--2---:R-:W-:Y:S05]  /*2e30*/  @!P0 NANOSLEEP.SYNCS 0x989680 ;  /* 0x009896800000895d */ /* 0x004fea0003900000 */
[----:B------:R-:W2:Y:S02]  /*2e40*/  @!P0 SYNCS.PHASECHK.TRANS64 P0, [R0+URZ], R2 ;  /* 0x00000002000085a7 */ /* 0x000ea400080010ff */
[----:B--2---:R-:W-:Y:S05]  /*2e50*/  @P0 EXIT ;  /* 0x000000000000094d */ /* 0x004fea0003800000 */
[----:B------:R-:W-:Y:S05]  /*2e60*/  BRA `(.L_x_50) ;  /* 0xfffffffc00ec7947 */ /* 0x000fea000383ffff */
.L_x_22:
[----:B------:R-:W-:-:S04]  /*2e70*/  UISETP.NE.AND UP0, UPT, UR46, URZ, UPT ;  /* 0x000000ff2e00728c */ /* 0x000fc8000bf05270 */
[----:B------:R-:W-:-:S09]  /*2e80*/  UISETP.NE.OR UP0, UPT, UR25, 0x1, UP0 ;  /* 0x000000011900788c */ /* 0x000fd20008705670 */
[----:B------:R-:W-:Y:S05]  /*2e90*/  BRA.U UP0, `(.L_x_51) ;  /* 0x0000000500487547 */ /* 0x000fea000b800000 */
[----:B------:R-:W-:Y:S01]  /*2ea0*/  ISETP.GE.U32.AND P2, PT, R0, 0x8, PT ;  /* 0x000000080000780c */ /* 0x000fe20003f46070 */
[----:B------:R-:W-:Y:S01]  /*2eb0*/  IMAD.MOV.U32 R12, RZ, RZ, 0x1 ;  /* 0x00000001ff0c7424 */ /* 0x000fe200078e00ff */
[----:B------:R-:W-:Y:S02]  /*2ec0*/  CS2R R10, SRZ ;  /* 0x00000000000a7805 */ /* 0x000fe4000001ff00 */
[----:B------:R-:W-:Y:S01]  /*2ed0*/  CS2R R8, SRZ ;  /* 0x0000000000087805 */ /* 0x000fe2000001ff00 */
[----:B------:R-:W-:Y:S01]  /*2ee0*/  UMOV UR6, 0x400 ;  /* 0x0000040000067882 */ /* 0x000fe20000000000 */
[----:B------:R-:W-:Y:S01]  /*2ef0*/  UMOV UR5, URZ ;  /* 0x000000ff00057c82 */ /* 0x000fe20008000000 */
[----:B------:R-:W-:-:S12]  /*2f00*/  ULEA UR6, UR46, UR6, 0x18 ;  /* 0x000000062e067291 */ /* 0x000fd8000f8ec0ff */
.L_x_55:
[----:B------:R-:W-:Y:S02]  /*2f10*/  LEA R2, R8, UR6, 0x3 ;  /* 0x0000000608027c11 */ /* 0x000fe4000f8e18ff */
[----:B------:R-:W-:-:S03]  /*2f20*/  SHF.L.U32 R4, R9, 0x1f, RZ ;  /* 0x0000001f09047819 */ /* 0x000fc600000006ff */
[----:B------:R-:W-:Y:S01]  /*2f30*/  VIADD R5, R2, 0x140 ;  /* 0x0000014002057836 */ /* 0x000fe20000000000 */
[----:B------:R-:W2:Y:S02]  /*2f40*/  SYNCS.PHASECHK.TRANS64.TRYWAIT P0, [R2+URZ+0x130], R4 ;  /* 0x00013004020075a7 */ /* 0x000ea400080011ff */
[----:B--2---:R-:W-:Y:S05]  /*2f50*/  @!P0 BRA `(.L_x_52) ;  /* 0x0000007400b88947 */ /* 0x004fea0003800000 */
.L_x_165:
[----:B------:R-:W-:Y:S01]  /*2f60*/  ULEA UR4, UR5, UR6, 0x3 ;  /* 0x0000000605047291 */ /* 0x000fe2000f8e18ff */
[----:B--2---:R-:W-:Y:S01]  /*2f70*/  PRMT R2, RZ, 0x654, R5 ;  /* 0x00000654ff027816 */ /* 0x004fe20000000005 */
[----:B------:R-:W-:Y:S01]  /*2f80*/  @!P2 IMAD.MOV.U32 R4, RZ, RZ, 0x10 ;  /* 0x00000010ff04a424 */ /* 0x000fe200078e00ff */
[----:B------:R-:W-:Y:S01]  /*2f90*/  SHF.L.U32 R5, R12, 0x1f, RZ ;  /* 0x0000001f0c057819 */ /* 0x000fe200000006ff */
[----:B------:R-:W-:Y:S01]  /*2fa0*/  UIADD3 UR7, UPT, UPT, UR4, 0xd0, URZ ;  /* 0x000000d004077890 */ /* 0x000fe2000fffe0ff */
[----:B------:R2:W-:Y:S05]  /*2fb0*/  SYNCS.ARRIVE.TRANS64.RED.A1T0 RZ, [R2+URZ], RZ ;  /* 0x000000ff02ff79a7 */ /* 0x0005ea00081004ff */
[----:B------:R-:W-:Y:S01]  /*2fc0*/  IMAD.U32 R6, RZ, RZ, UR7 ;  /* 0x00000007ff067e24 */ /* 0x000fe2000f8e00ff */
[----:B------:R-:W3:Y:S04]  /*2fd0*/  SYNCS.PHASECHK.TRANS64.TRYWAIT P0, [UR4+0xe0], R5 ;  /* 0x0000e005ff0075a7 */ /* 0x000ee80008001104 */
[----:B------:R-:W-:Y:S01]  /*2fe0*/  PRMT R6, R0, 0x654, R6 ;  /* 0x0000065400067816 */ /* 0x000fe20000000006 */
[----:B--23--:R-:W-:Y:S06]  /*2ff0*/  @!P0 BRA `(.L_x_53) ;  /* 0x0000007400a48947 */ /* 0x00cfec0003800000 */
.L_x_167:
[----:B------:R-:W-:Y:S01]  /*3000*/  ULEA UR8, UR5, UR6, 0x4 ;  /* 0x0000000605087291 */ /* 0x000fe2000f8e20ff */
[----:B------:R-:W-:Y:S01]  /*3010*/  SEL R3, R6, R3, !P2 ;  /* 0x0000000306037207 */ /* 0x000fe20005000000 */
[----:B------:R-:W-:Y:S01]  /*3020*/  UIADD3 UR9, UPT, UPT, UR4, 0xd0, URZ ;  /* 0x000000d004097890 */ /* 0x000fe2000fffe0ff */
[----:B--2---:R-:W-:Y:S01]  /*3030*/  LEA R2, R11, UR6, 0x3 ;  /* 0x000000060b027c11 */ /* 0x004fe2000f8e18ff */
[----:B------:R-:W-:Y:S01]  /*3040*/  UIADD3 UR8, UPT, UPT, UR8, 0x160, URZ ;  /* 0x0000016008087890 */ /* 0x000fe2000fffe0ff */
[----:B------:R2:W-:Y:S01]  /*3050*/  @!P2 SYNCS.ARRIVE.TRANS64.RED RZ, [R3+URZ], R4 ;  /* 0x0000000403ffa9a7 */ /* 0x0005e200080004ff */
[----:B------:R-:W-:Y:S01]  /*3060*/  UIADD3 UR4, UPT, UPT, UR5, 0x1, URZ ;  /* 0x0000000105047890 */ /* 0x000fe2000fffe0ff */
[----:B------:R-:W-:-:S03]  /*3070*/  VIADD R8, R8, 0x1 ;  /* 0x0000000108087836 */ /* 0x000fc60000000000 */
[----:B------:R-:W-:Y:S02]  /*3080*/  UISETP.NE.AND UP0, UPT, UR4, 0x2, UPT ;  /* 0x000000020400788c */ /* 0x000fe4000bf05270 */
[----:B------:R-:W-:Y:S01]  /*3090*/  ISETP.NE.AND P0, PT, R8, 0x2, PT ;  /* 0x000000020800780c */ /* 0x000fe20003f05270 */
[----:B------:R-:W-:Y:S06]  /*30a0*/  UGETNEXTWORKID.BROADCAST [UR8], [UR9] ;  /* 0x00000000080073ca */ /* 0x000fec0008000100 */
[----:B------:R-:W-:Y:S02]  /*30b0*/  USEL UR7, URZ, 0x1, UP0 ;  /* 0x00000001ff077887 */ /* 0x000fe40008000000 */
[----:B------:R-:W-:-:S04]  /*30c0*/  USEL UR5, UR4, URZ, UP0 ;  /* 0x000000ff04057287 */ /* 0x000fc80008000000 */
[----:B------:R-:W-:Y:S02]  /*30d0*/  LOP3.LUT R12, R12, UR7, RZ, 0x3c, !PT ;  /* 0x000000070c0c7c12 */ /* 0x000fe4000f8e3cff */
[----:B--2---:R-:W-:-:S04]  /*30e0*/  SHF.L.U32 R4, R10, 0x1f, RZ ;  /* 0x0000001f0a047819 */ /* 0x004fc800000006ff */
[----:B------:R-:W2:Y:S02]  /*30f0*/  SYNCS.PHASECHK.TRANS64.TRYWAIT P1, [R2+URZ+0xd0], R4 ;  /* 0x0000d004020075a7 */ /* 0x000ea400080211ff */
[----:B--2---:R-:W-:Y:S05]  /*3100*/  @!P1 BRA `(.L_x_54) ;  /* 0x0000007400789947 */ /* 0x004fea0003800000 */
.L_x_168:
[C---:B--2---:R-:W-:Y:S01]  /*3110*/  LEA R4, R11.reuse, UR6, 0x4 ;  /* 0x000000060b047c11 */ /* 0x044fe2000f8e20ff */
[----:B------:R-:W-:Y:S01]  /*3120*/  VIADD R2, R2, 0xe0 ;  /* 0x000000e002027836 */ /* 0x000fe20000000000 */
[----:B------:R-:W-:Y:S01]  /*3130*/  SEL R8, R8, RZ, P0 ;  /* 0x000000ff08087207 */ /* 0x000fe20000000000 */
[----:B------:R-:W-:-:S03]  /*3140*/  VIADD R11, R11, 0x1 ;  /* 0x000000010b0b7836 */ /* 0x000fc60000000000 */
[----:B------:R-:W2:Y:S01]  /*3150*/  LDS.128 R4, [R4+0x160] ;  /* 0x0001600004047984 */ /* 0x000ea20000000c00 */
[----:B------:R-:W-:Y:S02]  /*3160*/  PRMT R2, RZ, 0x654, R2 ;  /* 0x00000654ff027816 */ /* 0x000fe40000000002 */
[C---:B------:R-:W-:Y:S01]  /*3170*/  ISETP.NE.AND P1, PT, R11.reuse, 0x2, PT ;  /* 0x000000020b00780c */ /* 0x040fe20003f25270 */
[----:B------:R-:W-:Y:S01]  /*3180*/  @!PT LDS RZ, [RZ] ;  /* 0x00000000fffff984 */ /* 0x000fe20000000800 */
[----:B------:R-:W-:Y:S01]  /*3190*/  @!PT LDS RZ, [RZ] ;  /* 0x00000000fffff984 */ /* 0x000fe20000000800 */
[----:B------:R-:W-:Y:S01]  /*31a0*/  @!PT LDS RZ, [RZ] ;  /* 0x00000000fffff984 */ /* 0x000fe20000000800 */
[----:B------:R-:W-:Y:S01]  /*31b0*/  @!PT LDS RZ, [RZ] ;  /* 0x00000000fffff984 */ /* 0x000fe20000000800 */
[----:B------:R3:W-:Y:S06]  /*31c0*/  MEMBAR.ALL.CTA ;  /* 0x0000000000007992 */ /* 0x0007ec0000008000 */
[----:B---3--:R-:W3:Y:S01]  /*31d0*/  FENCE.VIEW.ASYNC.S ;  /* 0x00000000000073c6 */ /* 0x008ee20000000000 */
[----:B------:R-:W-:Y:S01]  /*31e0*/  SEL R11, R11, RZ, P1 ;  /* 0x000000ff0b0b7207 */ /* 0x000fe20000800000 */
[----:B---3--:R3:W-:Y:S01]  /*31f0*/  SYNCS.ARRIVE.TRANS64.RED.A1T0 RZ, [R2+URZ], RZ ;  /* 0x000000ff02ff79a7 */ /* 0x0087e200081004ff */
[----:B--2---:R-:W-:-:S02]  /*3200*/  LOP3.LUT P3, RZ, R6, 0x1, RZ, 0xc0, !PT ;  /* 0x0000000106ff7812 */ /* 0x004fc4000786c0ff */
[----:B------:R-:W-:-:S04]  /*3210*/  SEL R4, RZ, 0x1, P1 ;  /* 0x00000001ff047807 */ /* 0x000fc80000800000 */
[----:B------:R-:W-:Y:S02]  /*3220*/  LOP3.LUT R10, R10, R4, RZ, 0x3c, !PT ;  /* 0x000000040a0a7212 */ /* 0x000fe400078e3cff */
[----:B---3--:R-:W-:-:S04]  /*3230*/  SEL R2, RZ, 0x1, P0 ;  /* 0x00000001ff027807 */ /* 0x008fc80000000000 */
[----:B------:R-:W-:Y:S01]  /*3240*/  LOP3.LUT R9, R9, R2, RZ, 0x3c, !PT ;  /* 0x0000000209097212 */ /* 0x000fe200078e3cff */
[----:B------:R-:W-:Y:S06]  /*3250*/  @P3 BRA `(.L_x_55) ;  /* 0xfffffffc002c3947 */ /* 0x000fec000383ffff */
[----:B------:R-:W-:Y:S01]  /*3260*/  ULEA UR4, UR5, UR6, 0x3 ;  /* 0x0000000605047291 */ /* 0x000fe2000f8e18ff */
[----:B------:R-:W-:-:S08]  /*3270*/  SHF.L.U32 R2, R12, 0x1f, RZ ;  /* 0x0000001f0c027819 */ /* 0x000fd000000006ff */
[----:B------:R-:W2:Y:S02]  /*3280*/  SYNCS.PHASECHK.TRANS64 P0, [UR4+0xe0], R2 ;  /* 0x0000e002ff0075a7 */ /* 0x000ea40008001004 */
[----:B--2---:R-:W-:Y:S05]  /*3290*/  @P0 BRA `(.L_x_56) ;  /* 0x0000000000080947 */ /* 0x004fea0003800000 */
[----:B------:R-:W2:Y:S02]  /*32a0*/  SYNCS.PHASECHK.TRANS64.TRYWAIT P0, [UR4+0xe0], R2 ;  /* 0x0000e002ff0075a7 */ /* 0x000ea40008001104 */
[----:B--2---:R-:W-:Y:S05]  /*32b0*/  @!P0 BRA `(.L_x_57) ;  /* 0x0000007400208947 */ /* 0x004fea0003800000 */
.L_x_56:
[----:B------:R-:W-:-:S04]  /*32c0*/  UIADD3 UR7, UPT, UPT, UR5, 0x1, URZ ;  /* 0x0000000105077890 */ /* 0x000fc8000fffe0ff */
[----:B------:R-:W-:-:S04]  /*32d0*/  UISETP.NE.AND UP0, UPT, UR7, 0x2, UPT ;  /* 0x000000020700788c */ /* 0x000fc8000bf05270 */
[----:B------:R-:W-:Y:S02]  /*32e0*/  USEL UR8, URZ, 0x1, UP0 ;  /* 0x00000001ff087887 */ /* 0x000fe40008000000 */
[----:B------:R-:W-:-:S04]  /*32f0*/  USEL UR7, UR7, URZ, UP0 ;  /* 0x000000ff07077287 */ /* 0x000fc80008000000 */
[----:B------:R-:W-:Y:S01]  /*3300*/  ULEA UR7, UR7, UR6, 0x3 ;  /* 0x0000000607077291 */ /* 0x000fe2000f8e18ff */
[----:B--2---:R-:W-:-:S04]  /*3310*/  LOP3.LUT R2, R12, UR8, RZ, 0x3c, !PT ;  /* 0x000000080c027c12 */ /* 0x004fc8000f8e3cff */
[----:B------:R-:W-:-:S04]  /*3320*/  SHF.L.U32 R0, R2, 0x1f, RZ ;  /* 0x0000001f02007819 */ /* 0x000fc800000006ff */
[----:B------:R-:W2:Y:S02]  /*3330*/  SYNCS.PHASECHK.TRANS64 P0, [UR7+0xe0], R0 ;  /* 0x0000e000ff0075a7 */ /* 0x000ea40008001007 */
[----:B-12---:R-:W-:Y:S05]  /*3340*/  @P0 EXIT ;  /* 0x000000000000094d */ /* 0x006fea0003800000 */
[----:B------:R-:W-:Y:S02]  /*3350*/  SHF.L.U32 R2, R2, 0x1f, RZ ;  /* 0x0000001f02027819 */ /* 0x000fe400000006ff */
[----:B------:R-:W-:-:S07]  /*3360*/  MOV R0, UR7 ;  /* 0x0000000700007c02 */ /* 0x000fce0008000f00 */
.L_x_58:
[----:B-1----:R1:W2:Y:S02]  /*3370*/  SYNCS.PHASECHK.TRANS64.TRYWAIT P0, [R0+URZ+0xe0], R2 ;  /* 0x0000e002000075a7 */ /* 0x0022a400080011ff */
[----:B--2---:R-:W-:Y:S05]  /*3380*/  @!P0 NANOSLEEP.SYNCS 0x989680 ;  /* 0x009896800000895d */ /* 0x004fea0003900000 */
[----:B------:R-:W2:Y:S02]  /*3390*/  @!P0 SYNCS.PHASECHK.TRANS64 P0, [R0+URZ+0xe0], R2 ;  /* 0x0000e002000085a7 */ /* 0x000ea400080010ff */
[----:B--2---:R-:W-:Y:S05]  /*33a0*/  @P0 EXIT ;  /* 0x000000000000094d */ /* 0x004fea0003800000 */
[----:B------:R-:W-:Y:S05]  /*33b0*/  BRA `(.L_x_58) ;  /* 0xfffffffc00ec7947 */ /* 0x000fea000383ffff */
.L_x_51:
[----:B------:R-:W-:Y:S05]  /*33c0*/  BRA.U UP5, `(.L_x_59) ;  /* 0x0000001105d87547 */ /* 0x000fea000b800000 */
[----:B------:R-:W-:Y:S01]  /*33d0*/  UMOV UR4, 0x40 ;  /* 0x0000004000047882 */ /* 0x000fe20000000000 */
[----:B------:R-:W-:Y:S01]  /*33e0*/  NOP ;  /* 0x0000000000007918 */ /* 0x000fe20000000000 */
[----:B------:R-:W-:Y:S01]  /*33f0*/  ULEA UR5, UR46, UR4, 0x18 ;  /* 0x000000042e057291 */ /* 0x000fe2000f8ec0ff */
[----:B------:R-:W-:Y:S02]  /*3400*/  UMOV UR6, 0x400 ;  /* 0x0000040000067882 */ /* 0x000fe40000000000 */
[----:B------:R-:W-:-:S06]  /*3410*/  ULEA UR6, UR46, UR6, 0x18 ;  /* 0x000000062e067291 */ /* 0x000fcc000f8ec0ff */
[----:B------:R-:W2:Y:S02]  /*3420*/  LDS.U8 R0, [UR5+0x1c] ;  /* 0x00001c05ff007984 */ /* 0x000ea40008000000 */
[----:B--2---:R-:W-:-:S13]  /*3430*/  ISETP.NE.AND P0, PT, R0, RZ, PT ;  /* 0x000000ff0000720c */ /* 0x004fda0003f05270 */
[----:B------:R-:W-:Y:S05]  /*3440*/  @P0 BRA `(.L_x_60) ;  /* 0x0000000400080947 */ /* 0x000fea0003800000 */
[----:B------:R-:W-:Y:S02]  /*3450*/  UISETP.NE.U32.AND UP1, UPT, UR47, 0x1, UPT ;  /* 0x000000012f00788c */ /* 0x000fe4000bf25070 */
[----:B------:R-:W-:-:S07]  /*3460*/  UIADD3 UR7, UPT, UPT, UR5, 0x8, URZ ;  /* 0x0000000805077890 */ /* 0x000fce000fffe0ff */
[----:B------:R-:W-:Y:S05]  /*3470*/  BRA.U !UP1, `(.L_x_61) ;  /* 0x00000001099c7547 */ /* 0x000fea000b800000 */
[----:B------:R-:W-:Y:S01]  /*3480*/  ELECT P0, URZ, PT ;  /* 0x0000000000ff782f */ /* 0x000fe20003800000 */
[----:B------:R-:W-:-:S12]  /*3490*/  BSSY B0, `(.L_x_61) ;  /* 0x0000025000007945 */ /* 0x000fd80003800000 */
[----:B------:R-:W-:Y:S05]  /*34a0*/  @!P0 BRA `(.L_x_62) ;  /* 0x00000000008c8947 */ /* 0x000fea0003800000 */
[----:B------:R-:W-:-:S05]  /*34b0*/  UMOV UR4, 0x10 ;  /* 0x0000001000047882 */ /* 0x000fca0000000000 */
[----:B------:R-:W-:Y:S04]  /*34c0*/  DEPBAR.LE SB2, 0x36 ;  /* 0x0000ad800000791a */ /* 0x000fe80000000000 */
[----:B------:R-:W2:Y:S02]  /*34d0*/  UTCATOMSWS.2CTA.FIND_AND_SET.ALIGN UP0, UR4, UR4 ;  /* 0x00000004000475e3 */ /* 0x000ea40008200800 */
[----:B--2---:R-:W-:Y:S01]  /*34e0*/  MOV R10, UR4 ;  /* 0x00000004000a7c02 */ /* 0x004fe20008000f00 */
[----:B------:R-:W-:Y:S06]  /*34f0*/  BRA.U UP0, `(.L_x_63) ;  /* 0x0000000100187547 */ /* 0x000fec000b800000 */
.L_x_64:
[----:B------:R-:W-:Y:S05]  /*3500*/  NANOSLEEP 0x64 ;  /* 0x000000640000795d */ /* 0x000fea0003800000 */
[----:B------:R-:W-:-:S05]  /*3510*/  UMOV UR4, 0x10 ;  /* 0x0000001000047882 */ /* 0x000fca0000000000 */
[----:B------:R-:W-:Y:S04]  /*3520*/  DEPBAR.LE SB2, 0x36 ;  /* 0x0000ad800000791a */ /* 0x000fe80000000000 */
[----:B------:R-:W2:Y:S02]  /*3530*/  UTCATOMSWS.2CTA.FIND_AND_SET.ALIGN UP0, UR4, UR4 ;  /* 0x00000004000475e3 */ /* 0x000ea40008200800 */
[----:B--2---:R-:W-:Y:S01]  /*3540*/  MOV R10, UR4 ;  /* 0x00000004000a7c02 */ /* 0x004fe20008000f00 */
[----:B------:R-:W-:Y:S05]  /*3550*/  BRA.U !UP0, `(.L_x_64) ;  /* 0xfffffffd08e87547 */ /* 0x000fea000b83ffff */
.L_x_63:
[----:B------:R-:W2:Y:S01]  /*3560*/  LDS R6, [UR5+0x10] ;  /* 0x00001005ff067984 */ /* 0x000ea20008000800 */
[----:B------:R-:W-:Y:S01]  /*3570*/  IMAD.U32 R0, RZ, RZ, UR6 ;  /* 0x00000006ff007e24 */ /* 0x000fe2000f8e00ff */
[----:B------:R-:W-:-:S03]  /*3580*/  MOV R4, UR48 ;  /* 0x0000003000047c02 */ /* 0x000fc60008000f00 */
[----:B------:R-:W-:Y:S01]  /*3590*/  VIADD R0, R0, 0x180 ;  /* 0x0000018000007836 */ /* 0x000fe20000000000 */
[----:B--2---:R-:W-:-:S04]  /*35a0*/  SHF.L.U32 R6, R6, 0x1f, RZ ;  /* 0x0000001f06067819 */ /* 0x004fc800000006ff */
[----:B------:R-:W2:Y:S02]  /*35b0*/  SYNCS.PHASECHK.TRANS64.TRYWAIT P0, [UR5+0x8], R6 ;  /* 0x00000806ff0075a7 */ /* 0x000ea40008001105 */
[----:B--2---:R-:W-:Y:S05]  /*35c0*/  @P0 BRA `(.L_x_65) ;  /* 0x0000000000080947 */ /* 0x004fea0003800000 */
[----:B------:R-:W2:Y:S02]  /*35d0*/  SYNCS.PHASECHK.TRANS64.TRYWAIT P0, [UR5+0x8], R6 ;  /* 0x00000806ff0075a7 */ /* 0x000ea40008001105 */
[----:B--2---:R-:W-:Y:S05]  /*35e0*/  @!P0 BRA `(.L_x_66) ;  /* 0x00000070006c8947 */ /* 0x004fea0003800000 */
.L_x_65:
[----:B------:R-:W-:Y:S01]  /*35f0*/  PRMT R4, R4, 0x654, R0 ;  /* 0x0000065404047816 */ /* 0x000fe20000000000 */
[----:B------:R-:W-:Y:S01]  /*3600*/  HFMA2 R0, -RZ, RZ, 0, 5.9604644775390625e-08 ;  /* 0x00000001ff007431 */ /* 0x000fe200000001ff */
[----:B------:R-:W-:Y:S01]  /*3610*/  UPRMT UR4, UR48, 0x654, UR7 ;  /* 0x0000065430047896 */ /* 0x000fe20008000007 */
[----:B------:R-:W-:Y:S02]  /*3620*/  IMAD.MOV.U32 R8, RZ, RZ, 0xffff ;  /* 0x0000ffffff087424 */ /* 0x000fe400078e00ff */
[----:B--2---:R-:W-:Y:S02]  /*3630*/  IMAD.MOV.U32 R6, RZ, RZ, 0x4 ;  /* 0x00000004ff067424 */ /* 0x004fe400078e00ff */
[----:B------:R-:W-:Y:S01]  /*3640*/  IMAD.SHL.U32 R9, R10, 0x20, RZ ;  /* 0x000000200a097824 */ /* 0x000fe200078e00ff */
[----:B------:R-:W-:Y:S02]  /*3650*/  MOV R5, UR4 ;  /* 0x0000000400057c02 */ /* 0x000fe40008000f00 */
[-C--:B------:R-:W-:Y:S01]  /*3660*/  SHF.L.U32 R8, R8, R10.reuse, RZ ;  /* 0x0000000a08087219 */ /* 0x080fe200000006ff */
[----:B------:R2:W-:Y:S01]  /*3670*/  SYNCS.ARRIVE.TRANS64.RED RZ, [UR4], R6 ;  /* 0x00000006ffff79a7 */ /* 0x0005e20008000404 */
[----:B------:R-:W-:Y:S01]  /*3680*/  SHF.L.U32 R7, R0, R10, RZ ;  /* 0x0000000a00077219 */ /* 0x000fe200000006ff */
[----:B------:R2:W-:Y:S04]  /*3690*/  STS [UR6+0x180], R9 ;  /* 0x00018009ff007988 */ /* 0x0005e80008000806 */
[----:B------:R2:W-:Y:S04]  /*36a0*/  STAS [R4.64], R10 ;  /* 0x0000000a04007dbd */ /* 0x0005e8000c0008ff */
[----:B------:R2:W-:Y:S04]  /*36b0*/  ATOMS.OR RZ, [UR5+0x14], R8 ;  /* 0x00001408ffff798c */ /* 0x0005e8000b000005 */
[----:B------:R2:W-:Y:S04]  /*36c0*/  ATOMS.OR RZ, [UR5+0x18], R7 ;  /* 0x00001807ffff798c */ /* 0x0005e8000b000005 */
[----:B------:R2:W-:Y:S02]  /*36d0*/  ATOMS.XOR RZ, [UR5+0x10], R0 ;  /* 0x00001000ffff798c */ /* 0x0005e4000b800005 */
.L_x_62:
[----:B-1----:R-:W-:Y:S05]  /*36e0*/  BSYNC B0 ;  /* 0x0000000000007941 */ /* 0x002fea0003800000 */
.L_x_61:
[----:B------:R-:W-:Y:S05]  /*36f0*/  BRA.U UP1, `(.L_x_67) ;  /* 0x00000001016c7547 */ /* 0x000fea000b800000 */
[----:B------:R-:W-:-:S03]  /*3700*/  UMOV UR4, 0xffffffff ;  /* 0xffffffff00047882 */ /* 0x000fc60000000000 */
[----:B------:R-:W-:Y:S05]  /*3710*/  BRA.DIV UR4, `(.L_x_68) ;  /* 0x0000007204387947 */ /* 0x000fea000b800000 */
[----:B------:R-:W-:-:S13]  /*3720*/  ELECT P6, URZ, PT ;  /* 0x0000000000ff782f */ /* 0x000fda00038c0000 */
.L_x_172:
[----:B------:R-:W-:Y:S05]  /*3730*/  @!P6 BRA `(.L_x_67) ;  /* 0x00000000005ce947 */ /* 0x000fea0003800000 */
[----:B--2---:R-:W2:Y:S02]  /*3740*/  LDS R4, [UR5+0x10] ;  /* 0x00001005ff047984 */ /* 0x004ea40008000800 */
[----:B--2---:R-:W-:-:S04]  /*3750*/  SHF.L.U32 R4, R4, 0x1f, RZ ;  /* 0x0000001f04047819 */ /* 0x004fc800000006ff */
[----:B------:R-:W2:Y:S02]  /*3760*/  SYNCS.PHASECHK.TRANS64.TRYWAIT P0, [UR5+0x8], R4 ;  /* 0x00000804ff0075a7 */ /* 0x000ea40008001105 */
[----:B--2---:R-:W-:Y:S05]  /*3770*/  @P0 BRA `(.L_x_69) ;  /* 0x0000000000080947 */ /* 0x004fea0003800000 */
[----:B------:R-:W2:Y:S02]  /*3780*/  SYNCS.PHASECHK.TRANS64.TRYWAIT P0, [UR5+0x8], R4 ;  /* 0x00000804ff0075a7 */ /* 0x000ea40008001105 */
[----:B--2---:R-:W-:Y:S05]  /*3790*/  @!P0 BRA `(.L_x_70) ;  /* 0x0000007000388947 */ /* 0x004fea0003800000 */
.L_x_69:
[----:B------:R-:W3:Y:S01]  /*37a0*/  LDS R6, [UR6+0x180] ;  /* 0x00018006ff067984 */ /* 0x000ee20008000800 */
[----:B--2---:R-:W-:Y:S02]  /*37b0*/  HFMA2 R0, -RZ, RZ, 0, 5.9604644775390625e-08 ;  /* 0x00000001ff007431 */ /* 0x004fe400000001ff */
[----:B------:R-:W-:Y:S01]  /*37c0*/  IMAD.MOV.U32 R4, RZ, RZ, 0xffff ;  /* 0x0000ffffff047424 */ /* 0x000fe200078e00ff */
[----:B------:R-:W-:Y:S01]  /*37d0*/  UPRMT UR4, UR48, 0x654, UR7 ;  /* 0x0000065430047896 */ /* 0x000fe20008000007 */
[----:B---3--:R-:W-:-:S03]  /*37e0*/  IMAD.SHL.U32 R5, R6, 0x20, RZ ;  /* 0x0000002006057824 */ /* 0x008fc600078e00ff */
[-C--:B------:R-:W-:Y:S02]  /*37f0*/  SHF.L.U32 R4, R4, R6.reuse, RZ ;  /* 0x0000000604047219 */ /* 0x080fe400000006ff */
[----:B------:R-:W-:Y:S01]  /*3800*/  SHF.L.U32 R6, R0, R6, RZ ;  /* 0x0000000600067219 */ /* 0x000fe200000006ff */
[----:B------:R3:W-:Y:S04]  /*3810*/  STS [UR6+0x180], R5 ;  /* 0x00018005ff007988 */ /* 0x0007e80008000806 */
[----:B------:R3:W-:Y:S04]  /*3820*/  ATOMS.OR RZ, [UR5+0x14], R4 ;  /* 0x00001404ffff798c */ /* 0x0007e8000b000005 */
[----:B------:R3:W-:Y:S01]  /*3830*/  ATOMS.OR RZ, [UR5+0x18], R6 ;  /* 0x00001806ffff798c */ /* 0x0007e2000b000005 */
[----:B------:R-:W-:Y:S03]  /*3840*/  SYNCS.ARRIVE.TRANS64.RED.A1T0 RZ, [UR4], RZ ;  /* 0x000000ffffff79a7 */ /* 0x000fe60008100404 */
[----:B------:R3:W-:Y:S01]  /*3850*/  ATOMS.XOR RZ, [UR5+0x10], R0 ;  /* 0x00001000ffff798c */ /* 0x0007e2000b800005 */
[----:B------:R-:W-:Y:S05]  /*3860*/  BRA `(.L_x_67) ;  /* 0x0000000000107947 */ /* 0x000fea0003800000 */
.L_x_60:
[----:B------:R-:W-:Y:S02]  /*3870*/  MOV R0, 0xffffffff ;  /* 0xffffffff00007802 */ /* 0x000fe40000000f00 */
[----:B------:R-:W-:-:S03]  /*3880*/  MOV R4, 0x38b0 ;  /* 0x000038b000047802 */ /* 0x000fc60000000f00 */
[----:B------:R2:W-:Y:S04]  /*3890*/  STS [UR6+0x180], R0 ;  /* 0x00018000ff007988 */ /* 0x0005e80008000806 */
[----:B-12--5:R-:W-:Y:S05]  /*38a0*/  CALL.REL.NOINC `($__internal_1_$__cuda_sm10x_tcgen05_guardrail_trap_phase_invalid_during_alloc) ;  /* 0x0000007800087944 */ /* 0x026fea0003c00000 */
.L_x_67:
[----:B------:R-:W-:Y:S05]  /*38b0*/  WARPSYNC.ALL ;  /* 0x0000000000007948 */ /* 0x000fea0003800000 */
[----:B------:R-:W4:Y:S01]  /*38c0*/  S2UR UR4, SR_CgaCtaId ;  /* 0x00000000000479c3 */ /* 0x000f220000008800 */
[----:B------:R-:W-:Y:S01]  /*38d0*/  UMOV UR26, 0x400 ;  /* 0x00000400001a7882 */ /* 0x000fe20000000000 */
[----:B------:R-:W-:-:S06]  /*38e0*/  NOP ;  /* 0x0000000000007918 */ /* 0x000fcc0000000000 */
[----:B------:R-:W-:Y:S06]  /*38f0*/  BAR.ARV 0x6, 0xa0 ;  /* 0x0182800000007b1d */ /* 0x000fec0000002000 */
[----:B------:R-:W1:Y:S01]  /*3900*/  LDCU UR6, c[0x0][0x38c] ;  /* 0x00007180ff0677ac */ /* 0x000e620008000800 */
[----:B------:R-:W-:Y:S01]  /*3910*/  LOP3.LUT R3, R3, 0xffff, RZ, 0xc0, !PT ;  /* 0x0000ffff03037812 */ /* 0x000fe200078ec0ff */
[----:B--2---:R-:W-:Y:S01]  /*3920*/  IMAD.MOV.U32 R9, RZ, RZ, 0x1 ;  /* 0x00000001ff097424 */ /* 0x004fe200078e00ff */
[----:B------:R-:W-:Y:S01]  /*3930*/  LOP3.LUT R2, R2, 0xffff, RZ, 0xc0, !PT ;  /* 0x0000ffff02027812 */ /* 0x000fe200078ec0ff */
[----:B------:R-:W-:Y:S01]  /*3940*/  IMAD.MOV.U32 R8, RZ, RZ, RZ ;  /* 0x000000ffff087224 */ /* 0x000fe200078e00ff */
[----:B------:R-:W-:Y:S01]  /*3950*/  R2UR UR28, R3 ;  /* 0x00000000031c72ca */ /* 0x000fe200000e0000 */
[----:B------:R-:W-:Y:S01]  /*3960*/  UMOV UR32, URZ ;  /* 0x000000ff00207c82 */ /* 0x000fe20008000000 */
[----:B------:R-:W-:-:S02]  /*3970*/  R2UR UR42, R2 ;  /* 0x00000000022a72ca */ /* 0x000fc400000e0000 */
[----:B------:R-:W-:Y:S01]  /*3980*/  CS2R R2, SRZ ;  /* 0x0000000000027805 */ /* 0x000fe2000001ff00 */
[----:B------:R-:W-:Y:S01]  /*3990*/  UMOV UR23, URZ ;  /* 0x000000ff00177c82 */ /* 0x000fe20008000000 */
[----:B----4-:R-:W-:Y:S01]  /*39a0*/  ULEA UR26, UR4, UR26, 0x18 ;  /* 0x0000001a041a7291 */ /* 0x010fe2000f8ec0ff */
[----:B------:R-:W-:Y:S01]  /*39b0*/  UMOV UR22, URZ ;  /* 0x000000ff00167c82 */ /* 0x000fe20008000000 */
[----:B------:R-:W-:Y:S02]  /*39c0*/  UISETP.NE.AND UP3, UPT, UR47, URZ, UPT ;  /* 0x000000ff2f00728c */ /* 0x000fe4000bf65270 */
[----:B------:R-:W-:Y:S02]  /*39d0*/  UIADD3 UR5, UPT, UPT, UR26, 0x6300, URZ ;  /* 0x000063001a057890 */ /* 0x000fe4000fffe0ff */
[----:B------:R-:W-:-:S03]  /*39e0*/  UIADD3 UR4, UPT, UPT, UR26, 0x16300, URZ ;  /* 0x000163001a047890 */ /* 0x000fc6000fffe0ff */
[----:B---3--:R-:W2:Y:S01]  /*39f0*/  LDS R0, [UR26+0x180] ;  /* 0x0001801aff007984 */ /* 0x008ea20008000800 */
[----:B-1----:R-:W-:Y:S02]  /*3a00*/  UIADD3 UR6, UPT, UPT, UR6, 0x7f, URZ ;  /* 0x0000007f06067890 */ /* 0x002fe4000fffe0ff */
[----:B------:R-:W-:Y:S02]  /*3a10*/  USHF.R.U32.HI UR5, URZ, 0x4, UR5 ;  /* 0x00000004ff057899 */ /* 0x000fe40008011605 */
[----:B------:R-:W-:Y:S02]  /*3a20*/  USHF.R.S32.HI UR33, URZ, 0x1f, UR6 ;  /* 0x0000001fff217899 */ /* 0x000fe40008011406 */
[----:B------:R-:W-:Y:S02]  /*3a30*/  USHF.R.U32.HI UR4, URZ, 0x4, UR4 ;  /* 0x00000004ff047899 */ /* 0x000fe40008011604 */
[----:B------:R-:W-:Y:S02]  /*3a40*/  ULEA.HI UR33, UR33, UR6, URZ, 0x7 ;  /* 0x0000000621217291 */ /* 0x000fe4000f8f38ff */
[----:B------:R-:W-:-:S02]  /*3a50*/  ULOP3.LUT UR5, UR5, 0x3fff, URZ, 0xc0, !UPT ;  /* 0x00003fff05057892 */ /* 0x000fc4000f8ec0ff */
[----:B------:R-:W-:Y:S02]  /*3a60*/  USHF.R.S32.HI UR33, URZ, 0x7, UR33 ;  /* 0x00000007ff217899 */ /* 0x000fe40008011421 */
[----:B------:R-:W-:Y:S02]  /*3a70*/  ULOP3.LUT UR30, UR4, 0x3fff, URZ, 0xc0, !UPT ;  /* 0x00003fff041e7892 */ /* 0x000fe4000f8ec0ff */
[----:B------:R-:W-:Y:S01]  /*3a80*/  UISETP.LT.AND UP0, UPT, UR33, 0x1, UPT ;  /* 0x000000012100788c */ /* 0x000fe2000bf01270 */
[----:B------:R-:W-:Y:S01]  /*3a90*/  UMOV UR40, 0x0 ;  /* 0x0000000000287882 */ /* 0x000fe20000000000 */
[----:B------:R-:W-:Y:S01]  /*3aa0*/  UMOV UR41, 0x84004a0 ;  /* 0x084004a000297882 */ /* 0x000fe20000000000 */
[----:B------:R-:W-:Y:S02]  /*3ab0*/  ULOP3.LUT UR29, UR5, 0x10000, URZ, 0xfc, !UPT ;  /* 0x00010000051d7892 */ /* 0x000fe4000f8efcff */
[----:B------:R-:W-:Y:S02]  /*3ac0*/  ULOP3.LUT UR30, UR30, 0x10000, URZ, 0xfc, !UPT ;  /* 0x000100001e1e7892 */ /* 0x000fe4000f8efcff */
[----:B------:R-:W-:Y:S01]  /*3ad0*/  USEL UR43, UR33, 0x1, !UP0 ;  /* 0x00000001212b7887 */ /* 0x000fe2000c000000 */
[----:B------:R-:W-:Y:S01]  /*3ae0*/  UMOV UR38, 0x0 ;  /* 0x0000000000267882 */ /* 0x000fe20000000000 */
[----:B------:R-:W-:Y:S01]  /*3af0*/  UMOV UR39, 0x84004a0 ;  /* 0x084004a000277882 */ /* 0x000fe20000000000 */
[----:B------:R-:W-:Y:S01]  /*3b00*/  UMOV UR36, 0x0 ;  /* 0x0000000000247882 */ /* 0x000fe20000000000 */
[----:B------:R-:W-:Y:S01]  /*3b10*/  UMOV UR37, 0x84004a0 ;  /* 0x084004a000257882 */ /* 0x000fe20000000000 */
[----:B------:R-:W-:Y:S01]  /*3b20*/  UMOV UR34, 0x0 ;  /* 0x0000000000227882 */ /* 0x000fe20000000000 */
[----:B------:R-:W-:Y:S01]  /*3b30*/  UMOV UR35, 0x84004a0 ;  /* 0x084004a000237882 */ /* 0x000fe20000000000 */
[----:B--2---:R-:W-:-:S15]  /*3b40*/  R2UR UR44, R0 ;  /* 0x00000000002c72ca */ /* 0x004fde00000e0000 */
.L_x_78:
[C---:B------:R-:W-:Y:S02]  /*3b50*/  LEA R0, R8.reuse, UR26, 0x3 ;  /* 0x0000001a08007c11 */ /* 0x040fe4000f8e18ff */
[----:B------:R-:W-:Y:S02]  /*3b60*/  SHF.L.U32 R4, R3, 0x1f, RZ ;  /* 0x0000001f03047819 */ /* 0x000fe400000006ff */
[----:B------:R-:W-:Y:S02]  /*3b70*/  LEA R5, R8, UR26, 0x4 ;  /* 0x0000001a08057c11 */ /* 0x000fe4000f8e20ff */
[----:B------:R-:W1:Y:S02]  /*3b80*/  SYNCS.PHASECHK.TRANS64.TRYWAIT P0, [R0+URZ+0xd0], R4 ;  /* 0x0000d004000075a7 */ /* 0x000e6400080011ff */
[----:B-1-3--:R-:W-:Y:S05]  /*3b90*/  @!P0 BRA `(.L_x_71) ;  /* 0x0000006c00508947 */ /* 0x00afea0003800000 */
.L_x_173:
[----:B-1----:R-:W1:Y:S01]  /*3ba0*/  LDS.128 R4, [R5+0x160] ;  /* 0x0001600005047984 */ /* 0x002e620000000c00 */
[----:B------:R-:W-:Y:S02]  /*3bb0*/  VIADD R0, R0, 0xe0 ;  /* 0x000000e000007836 */ /* 0x000fe40000000000 */
[----:B------:R-:W-:Y:S01]  /*3bc0*/  VIADD R8, R8, 0x1 ;  /* 0x0000000108087836 */ /* 0x000fe20000000000 */
[----:B------:R-:W-:Y:S01]  /*3bd0*/  @!PT LDS RZ, [RZ] ;  /* 0x00000000fffff984 */ /* 0x000fe20000000800 */
[----:B------:R-:W-:Y:S01]  /*3be0*/  @!PT LDS RZ, [RZ] ;  /* 0x00000000fffff984 */ /* 0x000fe20000000800 */
[----:B------:R-:W-:Y:S01]  /*3bf0*/  @!PT LDS RZ, [RZ] ;  /* 0x00000000fffff984 */ /* 0x000fe20000000800 */
[----:B------:R-:W-:Y:S01]  /*3c00*/  @!PT LDS RZ, [RZ] ;  /* 0x00000000fffff984 */ /* 0x000fe20000000800 */
[----:B------:R2:W-:Y:S06]  /*3c10*/  MEMBAR.ALL.CTA ;  /* 0x0000000000007992 */ /* 0x0005ec0000008000 */
[----:B--2---:R-:W2:Y:S01]  /*3c20*/  FENCE.VIEW.ASYNC.S ;  /* 0x00000000000073c6 */ /* 0x004ea20000000000 */
[----:B------:R-:W-:-:S04]  /*3c30*/  PRMT R0, RZ, 0x654, R0 ;  /* 0x00000654ff007816 */ /* 0x000fc80000000000 */
[----:B--2---:R2:W-:Y:S01]  /*3c40*/  SYNCS.ARRIVE.TRANS64.RED.A1T0 RZ, [R0+URZ], RZ ;  /* 0x000000ff00ff79a7 */ /* 0x0045e200081004ff */
[----:B-1----:R-:W-:Y:S01]  /*3c50*/  LOP3.LUT P1, RZ, R6, 0x1, RZ, 0xc0, !PT ;  /* 0x0000000106ff7812 */ /* 0x002fe2000782c0ff */
[----:B--2---:R-:W-:-:S12]  /*3c60*/  BRA.U UP3, `(.L_x_72) ;  /* 0x0000000503087547 */ /* 0x004fd8000b800000 */
[----:B------:R-:W1:Y:S01]  /*3c70*/  LDCU UR4, c[0x0][0x38c] ;  /* 0x00007180ff0477ac */ /* 0x000e620008000800 */
[----:B------:R-:W-:Y:S02]  /*3c80*/  PLOP3.LUT P2, PT, PT, PT, PT, 0x80, 0x8 ;  /* 0x000000000008781c */ /* 0x000fe40003f4f070 */
[----:B------:R-:W-:Y:S01]  /*3c90*/  SHF.L.U32 R4, R9, 0x1f, RZ ;  /* 0x0000001f09047819 */ /* 0x000fe200000006ff */
[----:B------:R-:W-:Y:S02]  /*3ca0*/  ULEA UR31, UR32, UR26, 0x3 ;  /* 0x0000001a201f7291 */ /* 0x000fe4000f8e18ff */
[----:B------:R-:W-:Y:S02]  /*3cb0*/  ULEA UR11, UR32, UR44, 0x7 ;  /* 0x0000002c200b7291 */ /* 0x000fe4000f8e38ff */
[----:B-1----:R-:W-:-:S06]  /*3cc0*/  UISETP.GE.AND UP0, UPT, UR4, 0x1, UPT ;  /* 0x000000010400788c */ /* 0x002fcc000bf06270 */
[----:B------:R-:W-:-:S05]  /*3cd0*/  PLOP3.LUT P0, PT, PT, PT, UP0, 0x80, 0x8 ;  /* 0x000000000008781c */ /* 0x000fca0003f0f008 */
[----:B------:R-:W-:-:S08]  /*3ce0*/  @UP0 ULEA UR4, UR23, UR26, 0x3 ;  /* 0x0000001a17040291 */ /* 0x000fd0000f8e18ff */
[----:B------:R-:W-:-:S04]  /*3cf0*/  @P0 SHF.L.U32 R0, R2, 0x1f, RZ ;  /* 0x0000001f02000819 */ /* 0x000fc800000006ff */
[----:B------:R1:W2:Y:S01]  /*3d00*/  @P0 SYNCS.PHASECHK.TRANS64.TRYWAIT P2, [UR4], R0 ;  /* 0x00000000ff0005a7 */ /* 0x0002a20008041104 */
[----:B------:R-:W3:Y:S02]  /*3d10*/  SYNCS.PHASECHK.TRANS64.TRYWAIT P0, [UR31+0x110], R4 ;  /* 0x00011004ff0075a7 */ /* 0x000ee4000800111f */
[----:B-123--:R-:W-:Y:S05]  /*3d20*/  @!P0 BRA `(.L_x_73) ;  /* 0x0000006c00008947 */ /* 0x00efea0003800000 */
.L_x_175:
[----:B------:R-:W-:Y:S01]  /*3d30*/  UMOV UR27, UR22 ;  /* 0x00000016001b7c82 */ /* 0x000fe20008000000 */
[----:B------:R-:W-:Y:S05]  /*3d40*/  BRA.U !UP0, `(.L_x_74) ;  /* 0x0000000108c07547 */ /* 0x000fea000b800000 */
[----:B------:R-:W-:Y:S02]  /*3d50*/  UIADD3 UR27, UPT, UPT, UR43, UR22, URZ ;  /* 0x000000162b1b7290 */ /* 0x000fe4000fffe0ff */
[----:B------:R-:W-:Y:S01]  /*3d60*/  UPLOP3.LUT UP2, UPT, UPT, UPT, UPT, 0x40, 0x4 ;  /* 0x000000000004789c */ /* 0x000fe20003f4e870 */
[----:B------:R-:W-:Y:S01]  /*3d70*/  UMOV UR24, UR33 ;  /* 0x0000002100187c82 */ /* 0x000fe20008000000 */
[----:B------:R-:W-:-:S09]  /*3d80*/  UMOV UR10, UR23 ;  /* 0x00000017000a7c82 */ /* 0x000fd20008000000 */
.L_x_77:
[----:B--2---:R-:W-:Y:S01]  /*3d90*/  ULEA UR5, UR10, UR26, 0x3 ;  /* 0x0000001a0a057291 */ /* 0x004fe2000f8e18ff */
[----:B---3--:R-:W-:Y:S11]  /*3da0*/  @P2 BRA `(.L_x_75) ;  /* 0x00000000000c2947 */ /* 0x008ff60003800000 */
[----:B-1----:R-:W-:Y:S04]  /*3db0*/  SHF.L.U32 R4, R2, 0x1f, RZ ;  /* 0x0000001f02047819 */ /* 0x002fe800000006ff */
[----:B------:R-:W1:Y:S02]  /*3dc0*/  SYNCS.PHASECHK.TRANS64.TRYWAIT P0, [UR5], R4 ;  /* 0x00000004ff0075a7 */ /* 0x000e640008001105 */
[----:B-1----:R-:W-:Y:S05]  /*3dd0*/  @!P0 BRA `(.L_x_76) ;  /* 0x0000006800ec8947 */ /* 0x002fea0003800000 */
.L_x_75:
[----:B------:R-:W-:Y:S01]  /*3de0*/  UISETP.NE.AND UP0, UPT, UR24, 0x1, UPT ;  /* 0x000000011800788c */ /* 0x000fe2000bf05270 */
[----:B------:R-:W-:Y:S01]  /*3df0*/  PLOP3.LUT P2, PT, PT, PT, PT, 0x80, 0x8 ;  /* 0x000000000008781c */ /* 0x000fe20003f4f070 */
[----:B------:R-:W-:Y:S02]  /*3e00*/  UIADD3 UR4, UPT, UPT, UR10, 0x1, URZ ;  /* 0x000000010a047890 */ /* 0x000fe4000fffe0ff */
[----:B------:R-:W-:Y:S02]  /*3e10*/  UIADD3 UR25, UPT, UPT, UR5, 0x40, URZ ;  /* 0x0000004005197890 */ /* 0x000fe4000fffe0ff */
[----:B------:R-:W-:Y:S01]  /*3e20*/  UISETP.NE.AND UP1, UPT, UR4, 0x8, UPT ;  /* 0x000000080400788c */ /* 0x000fe2000bf25270 */
[----:B------:R-:W-:Y:S01]  /*3e30*/  PLOP3.LUT P0, PT, PT, PT, UP0, 0x80, 0x8 ;  /* 0x000000000008781c */ /* 0x000fe20003f0f008 */
[----:B------:R-:W-:Y:S02]  /*3e40*/  UIADD3 UR22, UPT, UPT, UR22, 0x1, URZ ;  /* 0x0000000116167890 */ /* 0x000fe4000fffe0ff */
[----:B------:R-:W-:Y:S02]  /*3e50*/  USEL UR6, URZ, 0x1, UP1 ;  /* 0x00000001ff067887 */ /* 0x000fe40008800000 */
[----:B------:R-:W-:Y:S02]  /*3e60*/  USEL UR23, UR4, URZ, UP1 ;  /* 0x000000ff04177287 */ /* 0x000fe40008800000 */
[----:B------:R-:W-:Y:S02]  /*3e70*/  UIADD3 UR24, UPT, UPT, UR24, -0x1, URZ ;  /* 0xffffffff18187890 */ /* 0x000fe4000fffe0ff */
[----:B------:R-:W-:Y:S01]  /*3e80*/  @UP0 ULEA UR4, UR23, UR26, 0x3 ;  /* 0x0000001a17040291 */ /* 0x000fe2000f8e18ff */
[----:B------:R-:W-:Y:S01]  /*3e90*/  LOP3.LUT R2, R2, UR6, RZ, 0x3c, !PT ;  /* 0x0000000602027c12 */ /* 0x000fe2000f8e3cff */
[----:B------:R-:W-:Y:S02]  /*3ea0*/  ULEA UR6, UR10, UR30, 0xa ;  /* 0x0000001e0a067291 */ /* 0x000fe4000f8e50ff */
[----:B------:R-:W-:Y:S01]  /*3eb0*/  UISETP.NE.AND UP0, UPT, UR22, UR27, UPT ;  /* 0x0000001b1600728c */ /* 0x000fe2000bf05270 */
[----:B-1----:R-:W-:Y:S01]  /*3ec0*/  @P0 SHF.L.U32 R0, R2, 0x1f, RZ ;  /* 0x0000001f02000819 */ /* 0x002fe200000006ff */
[----:B------:R-:W-:Y:S02]  /*3ed0*/  UIADD3 UR20, UPT, UPT, UR6, 0x2, URZ ;  /* 0x0000000206147890 */ /* 0x000fe4000fffe0ff */
[----:B------:R-:W-:Y:S01]  /*3ee0*/  UIADD3 UR16, UPT, UPT, UR6, 0x4, URZ ;  /* 0x0000000406107890 */ /* 0x000fe2000fffe0ff */
[----:B------:R2:W3:Y:S01]  /*3ef0*/  @P0 SYNCS.PHASECHK.TRANS64.TRYWAIT P2, [UR4], R0 ;  /* 0x00000000ff0005a7 */ /* 0x0004e20008041104 */
[----:B------:R-:W-:Y:S02]  /*3f00*/  ULEA UR4, UR10, UR29, 0x9 ;  /* 0x0000001d0a047291 */ /* 0x000fe4000f8e48ff */
[----:B------:R-:W-:Y:S02]  /*3f10*/  UIADD3 UR12, UPT, UPT, UR6, 0x6, URZ ;  /* 0x00000006060c7890 */ /* 0x000fe4000fffe0ff */
[----:B------:R-:W-:Y:S02]  /*3f20*/  UIADD3 UR18, UPT, UPT, UR4, 0x2, URZ ;  /* 0x0000000204127890 */ /* 0x000fe4000fffe0ff */
[----:B------:R-:W-:Y:S02]  /*3f30*/  UIADD3 UR14, UPT, UPT, UR4, 0x4, URZ ;  /* 0x00000004040e7890 */ /* 0x000fe4000fffe0ff */
[----:B------:R-:W-:Y:S01]  /*3f40*/  UIADD3 UR8, UPT, UPT, UR4, 0x6, URZ ;  /* 0x0000000604087890 */ /* 0x000fe2000fffe0ff */
[----:B------:R-:W-:Y:S01]  /*3f50*/  UMOV UR7, 0x40004040 ;  /* 0x4000404000077882 */ /* 0x000fe20000000000 */
[----:B------:R-:W-:Y:S01]  /*3f60*/  UMOV UR5, 0x40004040 ;  /* 0x4000404000057882 */ /* 0x000fe20000000000 */
[----:B------:R-:W-:Y:S01]  /*3f70*/  UMOV UR21, 0x40004040 ;  /* 0x4000404000157882 */ /* 0x000fe20000000000 */
[----:B------:R2:W-:Y:S01]  /*3f80*/  UTCIMMA.2CTA gdesc[UR4], gdesc[UR6], tmem[UR11], tmem[UR40], idesc[UR41], UP2 ;  /* 0x00ff2806040075ea */ /* 0x0005e2000920010b */
[----:B------:R-:W-:Y:S01]  /*3f90*/  UPLOP3.LUT UP2, UPT, UPT, UPT, UPT, 0x80, 0x8 ;  /* 0x000000000008789c */ /* 0x000fe20003f4f070 */
[----:B------:R-:W-:Y:S01]  /*3fa0*/  UMOV UR19, 0x40004040 ;  /* 0x4000404000137882 */ /* 0x000fe20000000000 */
[----:B------:R-:W-:Y:S01]  /*3fb0*/  UMOV UR17, 0x40004040 ;  /* 0x4000404000117882 */ /* 0x000fe20000000000 */
[----:B------:R2:W-:Y:S01]  /*3fc0*/  UTCIMMA.2CTA gdesc[UR18], gdesc[UR20], tmem[UR11], tmem[UR38], idesc[UR39], UPT ;  /* 0x00ff2614120075ea */ /* 0x0005e2000ba0010b */
[----:B------:R-:W-:Y:S01]  /*3fd0*/  UMOV UR15, 0x40004040 ;  /* 0x40004040000f7882 */ /* 0x000fe20000000000 */
[----:B------:R-:W-:Y:S01]  /*3fe0*/  UMOV UR13, 0x40004040 ;  /* 0x40004040000d7882 */ /* 0x000fe20000000000 */
[----:B------:R-:W-:Y:S01]  /*3ff0*/  UMOV UR9, 0x40004040 ;  /* 0x4000404000097882 */ /* 0x000fe20000000000 */
[----:B------:R2:W-:Y:S01]  /*4000*/  UTCIMMA.2CTA gdesc[UR14], gdesc[UR16], tmem[UR11], tmem[UR36], idesc[UR37], UPT ;  /* 0x00ff24100e0075ea */ /* 0x0005e2000ba0010b */
[----:B------:R2:W-:Y:S01]  /*4010*/  UTCIMMA.2CTA gdesc[UR8], gdesc[UR12], tmem[UR11], tmem[UR34], idesc[UR35], UPT ;  /* 0x00ff220c080075ea */ /* 0x0005e2000ba0010b */
[----:B------:R2:W-:Y:S01]  /*4020*/  UTCBAR.2CTA.MULTICAST [UR25], URZ, UR28 ;  /* 0x000000ff190073e9 */ /* 0x0005e2000820081c */
[----:B------:R-:W-:Y:S01]  /*4030*/  UMOV UR10, UR23 ;  /* 0x00000017000a7c82 */ /* 0x000fe20008000000 */
[----:B------:R-:W-:Y:S05]  /*4040*/  BRA.U UP0, `(.L_x_77) ;  /* 0xfffffffd00507547 */ /* 0x000fea000b83ffff */
.L_x_74:
[----:B--2---:R-:W-:Y:S01]  /*4050*/  UIADD3 UR4, UPT, UPT, UR31, 0xf0, URZ ;  /* 0x000000f01f047890 */ /* 0x004fe2000fffe0ff */
[----:B------:R-:W-:-:S08]  /*4060*/  UMOV UR22, UR27 ;  /* 0x0000001b00167c82 */ /* 0x000fd00008000000 */
[----:B------:R2:W-:Y:S01]  /*4070*/  UTCBAR.2CTA.MULTICAST [UR4], URZ, UR42 ;  /* 0x000000ff040073e9 */ /* 0x0005e2000820082a */
[----:B------:R-:W-:Y:S02]  /*4080*/  NOP ;  /* 0x0000000000007918 */ /* 0x000fe40000000000 */
.L_x_72:
[----:B--2---:R-:W-:Y:S01]  /*4090*/  UIADD3 UR4, UPT, UPT, UR32, 0x1, URZ ;  /* 0x0000000120047890 */ /* 0x004fe2000fffe0ff */
[----:B------:R-:W-:-:S03]  /*40a0*/  ISETP.NE.AND P0, PT, R8, 0x2, PT ;  /* 0x000000020800780c */ /* 0x000fc60003f05270 */
[----:B------:R-:W-:Y:S01]  /*40b0*/  UISETP.NE.AND UP0, UPT, UR4, 0x4, UPT ;  /* 0x000000040400788c */ /* 0x000fe2000bf05270 */
[----:B-1----:R-:W-:Y:S02]  /*40c0*/  SEL R0, RZ, 0x1, P0 ;  /* 0x00000001ff007807 */ /* 0x002fe40000000000 */
[----:B------:R-:W-:Y:S01]  /*40d0*/  SEL R8, R8, RZ, P0 ;  /* 0x000000ff08087207 */ /* 0x000fe20000000000 */
[----:B------:R-:W-:Y:S01]  /*40e0*/  USEL UR5, URZ, 0x1, UP0 ;  /* 0x00000001ff057887 */ /* 0x000fe20008000000 */
[----:B------:R-:W-:Y:S01]  /*40f0*/  LOP3.LUT R3, R3, R0, RZ, 0x3c, !PT ;  /* 0x0000000003037212 */ /* 0x000fe200078e3cff */
[----:B------:R-:W-:-:S04]  /*4100*/  USEL UR32, UR4, URZ, UP0 ;  /* 0x000000ff04207287 */ /* 0x000fc80008000000 */
[----:B------:R-:W-:Y:S01]  /*4110*/  LOP3.LUT R9, R9, UR5, RZ, 0x3c, !PT ;  /* 0x0000000509097c12 */ /* 0x000fe2000f8e3cff */
[----:B------:R-:W-:Y:S07]  /*4120*/  @P1 BRA `(.L_x_78) ;  /* 0xfffffff800881947 */ /* 0x000fee000383ffff */
[----:B------:R-:W1:Y:S01]  /*4130*/  S2UR UR8, SR_CgaCtaId ;  /* 0x00000000000879c3 */ /* 0x000e620000008800 */
[----:B------:R-:W-:Y:S01]  /*4140*/  ELECT P0, URZ, PT ;  /* 0x0000000000ff782f */ /* 0x000fe20003800000 */
[----:B------:R-:W-:Y:S01]  /*4150*/  HFMA2 R0, -RZ, RZ, 0, 5.9604644775390625e-08 ;  /* 0x00000001ff007431 */ /* 0x000fe200000001ff */
[----:B------:R-:W-:-:S05]  /*4160*/  UMOV UR4, 0x40 ;  /* 0x0000004000047882 */ /* 0x000fca0000000000 */
[----:B------:R-:W-:Y:S01]  /*4170*/  UVIRTCOUNT.DEALLOC.SMPOOL 0x80 ;  /* 0x000000800000784c */ /* 0x000fe20000000000 */
[----:B------:R-:W-:Y:S02]  /*4180*/  UISETP.NE.AND UP1, UPT, UR47, URZ, UPT ;  /* 0x000000ff2f00728c */ /* 0x000fe4000bf25270 */
[----:B-1----:R-:W-:-:S09]  /*4190*/  ULEA UR8, UR8, UR4, 0x18 ;  /* 0x0000000408087291 */ /* 0x002fd2000f8ec0ff */
[----:B------:R1:W-:Y:S01]  /*41a0*/  @P0 STS.U8 [UR8+0x1c], R0 ;  /* 0x00001c00ff000988 */ /* 0x0003e20008000008 */
[----:B------:R-:W-:Y:S05]  /*41b0*/  BRA.U UP1, `(.L_x_79) ;  /* 0x0000000101a07547 */ /* 0x000fea000b800000 */
[----:B------:R-:W-:Y:S01]  /*41c0*/  UIADD3 UR7, UPT, UPT, UR26, 0x110, URZ ;  /* 0x000001101a077890 */ /* 0x000fe2000fffe0ff */
[----:B------:R-:W-:-:S03]  /*41d0*/  SHF.L.U32 R2, R9, 0x1f, RZ ;  /* 0x0000001f09027819 */ /* 0x000fc600000006ff */
[----:B------:R-:W-:-:S09]  /*41e0*/  ULEA UR4, UR32, UR7, 0x3 ;  /* 0x0000000720047291 */ /* 0x000fd2000f8e18ff */
[----:B------:R-:W2:Y:S02]  /*41f0*/  SYNCS.PHASECHK.TRANS64.TRYWAIT P0, [UR4], R2 ;  /* 0x00000002ff0075a7 */ /* 0x000ea40008001104 */
[----:B--2---:R-:W-:Y:S05]  /*4200*/  @!P0 BRA `(.L_x_80) ;  /* 0x0000006400f88947 */ /* 0x004fea0003800000 */
.L_x_178:
        /* <DEDUP_REMOVED lines=9> */
.L_x_180:
        /* <DEDUP_REMOVED lines=9> */
.L_x_182:
[----:B------:R-:W-:-:S04]  /*4330*/  UIADD3 UR4, UPT, UPT, UR4, 0x1, URZ ;  /* 0x0000000104047890 */ /* 0x000fc8000fffe0ff */
[----:B------:R-:W-:-:S04]  /*4340*/  UISETP.NE.AND UP0, UPT, UR4, 0x4, UPT ;  /* 0x000000040400788c */ /* 0x000fc8000bf05270 */
[----:B------:R-:W-:Y:S02]  /*4350*/  USEL UR5, URZ, 0x1, UP0 ;  /* 0x00000001ff057887 */ /* 0x000fe40008000000 */
[----:B------:R-:W-:-:S04]  /*4360*/  USEL UR4, UR4, URZ, UP0 ;  /* 0x000000ff04047287 */ /* 0x000fc80008000000 */
[----:B------:R-:W-:Y:S01]  /*4370*/  ULEA UR4, UR4, UR7, 0x3 ;  /* 0x0000000704047291 */ /* 0x000fe2000f8e18ff */
[----:B------:R-:W-:-:S04]  /*4380*/  LOP3.LUT R2, R2, UR5, RZ, 0x3c, !PT ;  /* 0x0000000502027c12 */ /* 0x000fc8000f8e3cff */
[----:B------:R-:W-:Y:S01]  /*4390*/  SHF.L.U32 R2, R2, 0x1f, RZ ;  /* 0x0000001f02027819 */ /* 0x000fe200000006ff */
[----:B-1----:R-:W-:-:S04]  /*43a0*/  IMAD.U32 R0, RZ, RZ, UR4 ;  /* 0x00000004ff007e24 */ /* 0x002fc8000f8e00ff */
[----:B------:R1:W2:Y:S03]  /*43b0*/  SYNCS.PHASECHK.TRANS64.TRYWAIT P0, [R0+URZ], R2 ;  /* 0x00000002000075a7 */ /* 0x0002a600080011ff */
[----:B--2---:R-:W-:Y:S05]  /*43c0*/  @!P0 NANOSLEEP.SYNCS 0x989680 ;  /* 0x009896800000895d */ /* 0x004fea0003900000 */
[----:B------:R-:W2:Y:S02]  /*43d0*/  @!P0 SYNCS.PHASECHK.TRANS64 P0, [R0+URZ], R2 ;  /* 0x00000002000085a7 */ /* 0x000ea400080010ff */
[----:B--2---:R-:W-:Y:S05]  /*43e0*/  @P0 BRA `(.L_x_83) ;  /* 0x0000000000200947 */ /* 0x004fea0003800000 */
.L_x_84:
[----:B--2---:R2:W4:Y:S02]  /*43f0*/  SYNCS.PHASECHK.TRANS64.TRYWAIT P0, [R0+URZ], R2 ;  /* 0x00000002000075a7 */ /* 0x00452400080011ff */
[----:B----4-:R-:W-:Y:S05]  /*4400*/  @!P0 NANOSLEEP.SYNCS 0x989680 ;  /* 0x009896800000895d */ /* 0x010fea0003900000 */
[----:B------:R-:W4:Y:S02]  /*4410*/  @!P0 SYNCS.PHASECHK.TRANS64 P0, [R0+URZ], R2 ;  /* 0x00000002000085a7 */ /* 0x000f2400080010ff */
[----:B----4-:R-:W-:Y:S05]  /*4420*/  @!P0 BRA `(.L_x_84) ;  /* 0xfffffffc00f08947 */ /* 0x010fea000383ffff */
[----:B------:R-:W-:Y:S05]  /*4430*/  BRA `(.L_x_83) ;  /* 0x00000000000c7947 */ /* 0x000fea0003800000 */
.L_x_79:
[----:B------:R-:W-:-:S04]  /*4440*/  UIADD3 UR4, UPT, UPT, UR26, 0x150, URZ ;  /* 0x000001501a047890 */ /* 0x000fc8000fffe0ff */
[----:B------:R-:W-:-:S09]  /*4450*/  UPRMT UR4, UR48, 0x654, UR4 ;  /* 0x0000065430047896 */ /* 0x000fd20008000004 */
[----:B------:R-:W-:Y:S03]  /*4460*/  SYNCS.ARRIVE.TRANS64.RED.A1T0 RZ, [UR4], RZ ;  /* 0x000000ffffff79a7 */ /* 0x000fe60008100404 */
.L_x_83:
[----:B-12---:R-:W-:Y:S01]  /*4470*/  SHF.L.U32 R2, RZ, 0x1f, RZ ;  /* 0x0000001fff027819 */ /* 0x006fe200000006ff */
[----:B------:R-:W-:Y:S01]  /*4480*/  UIADD3 UR4, UPT, UPT, UR26, 0x150, URZ ;  /* 0x000001501a047890 */ /* 0x000fe2000fffe0ff */
[----:B------:R-:W-:Y:S02]  /*4490*/  PLOP3.LUT P0, PT, PT, PT, UP1, 0x80, 0x8 ;  /* 0x000000000008781c */ /* 0x000fe40003f0f018 */
[----:B------:R-:W1:Y:S02]  /*44a0*/  SYNCS.PHASECHK.TRANS64.TRYWAIT P1, [UR26+0x150], R2 ;  /* 0x00015002ff0075a7 */ /* 0x000e64000802111a */
[----:B-1----:R-:W-:Y:S09]  /*44b0*/  @!P1 BRA `(.L_x_85) ;  /* 0x0000006400949947 */ /* 0x002ff20003800000 */
.L_x_184:
[----:B------:R-:W-:Y:S01]  /*44c0*/  @!UP1 UPRMT UR4, UR48, 0x654, UR4 ;  /* 0x0000065430049896 */ /* 0x000fe20008000004 */
[----:B------:R-:W-:Y:S01]  /*44d0*/  UMOV UR5, 0xffff ;  /* 0x0000ffff00057882 */ /* 0x000fe20000000000 */
[----:B------:R-:W-:-:S07]  /*44e0*/  UMOV UR6, 0x1 ;  /* 0x0000000100067882 */ /* 0x000fce0000000000 */
[----:B------:R-:W-:Y:S01]  /*44f0*/  @!P0 SYNCS.ARRIVE.TRANS64.RED.A1T0 RZ, [UR4], RZ ;  /* 0x000000ffffff89a7 */ /* 0x000fe20008100404 */
[----:B------:R-:W-:Y:S01]  /*4500*/  NOP ;  /* 0x0000000000007918 */ /* 0x000fe20000000000 */
[----:B-1----:R-:W1:Y:S01]  /*4510*/  LDS R0, [UR8+0x14] ;  /* 0x00001408ff007984 */ /* 0x002e620008000800 */
[----:B------:R-:W-:-:S04]  /*4520*/  ULOP3.LUT UR4, UR44, 0xffff, URZ, 0xc0, !UPT ;  /* 0x0000ffff2c047892 */ /* 0x000fc8000f8ec0ff */
[----:B------:R-:W-:-:S04]  /*4530*/  USHF.R.U32.HI UR4, URZ, 0x5, UR4 ;  /* 0x00000005ff047899 */ /* 0x000fc80008011604 */
[----:B------:R-:W-:Y:S02]  /*4540*/  USHF.L.U32 UR5, UR5, UR4, URZ ;  /* 0x0000000405057299 */ /* 0x000fe400080006ff */
[----:B------:R-:W-:-:S04]  /*4550*/  USHF.L.U32 UR4, UR6, UR4, URZ ;  /* 0x0000000406047299 */ /* 0x000fc800080006ff */
[----:B-1----:R-:W-:-:S04]  /*4560*/  LOP3.LUT R0, R0, UR5, RZ, 0xc0, !PT ;  /* 0x0000000500007c12 */ /* 0x002fc8000f8ec0ff */
[----:B------:R-:W-:-:S13]  /*4570*/  ISETP.NE.AND P0, PT, R0, UR5, PT ;  /* 0x0000000500007c0c */ /* 0x000fda000bf05270 */
[----:B------:R-:W-:Y:S05]  /*4580*/  @P0 BRA `(.L_x_86) ;  /* 0x0000000000580947 */ /* 0x000fea0003800000 */
[----:B------:R-:W1:Y:S02]  /*4590*/  LDS R0, [UR8+0x18] ;  /* 0x00001808ff007984 */ /* 0x000e640008000800 */
[----:B-1----:R-:W-:-:S04]  /*45a0*/  LOP3.LUT R0, R0, UR4, RZ, 0xc0, !PT ;  /* 0x0000000400007c12 */ /* 0x002fc8000f8ec0ff */
[----:B------:R-:W-:-:S13]  /*45b0*/  ISETP.NE.AND P0, PT, R0, UR4, PT ;  /* 0x0000000400007c0c */ /* 0x000fda000bf05270 */
[----:B------:R-:W-:Y:S05]  /*45c0*/  @P0 BRA `(.L_x_87) ;  /* 0x00000000003c0947 */ /* 0x000fea0003800000 */
[----:B------:R-:W1:Y:S01]  /*45d0*/  S2R R2, SR_LANEID ;  /* 0x0000000000027919 */ /* 0x000e620000000000 */
[----:B------:R-:W-:-:S06]  /*45e0*/  ULOP3.LUT UR5, URZ, UR5, URZ, 0x33, !UPT ;  /* 0x00000005ff057292 */ /* 0x000fcc000f8e33ff */
[----:B------:R-:W-:-:S04]  /*45f0*/  IMAD.U32 R0, RZ, RZ, UR5 ;  /* 0x00000005ff007e24 */ /* 0x000fc8000f8e00ff */
[----:B------:R2:W4:Y:S02]  /*4600*/  REDUX UR7, R0 ;  /* 0x00000000000773c4 */ /* 0x0005240000000000 */
[----:B------:R1:W-:Y:S01]  /*4610*/  UTCATOMSWS.AND URZ, UR5 ;  /* 0x0000000500ff79e3 */ /* 0x0003e20008000000 */
[----:B--2---:R-:W-:Y:S01]  /*4620*/  LOP3.LUT R0, RZ, UR4, RZ, 0x33, !PT ;  /* 0x00000004ff007c12 */ /* 0x004fe2000f8e33ff */
[----:B------:R-:W-:Y:S02]  /*4630*/  VOTEU.ANY UR4, UPT, PT ;  /* 0x0000000000047886 */ /* 0x000fe400038e0100 */
[----:B------:R-:W-:Y:S02]  /*4640*/  UFLO.U32 UR4, UR4 ;  /* 0x00000004000472bd */ /* 0x000fe400080e0000 */
[----:B------:R-:W2:Y:S04]  /*4650*/  REDUX UR6, R0 ;  /* 0x00000000000673c4 */ /* 0x000ea80000000000 */
[----:B-1----:R-:W-:-:S02]  /*4660*/  ISETP.EQ.U32.AND P0, PT, R2, UR4, PT ;  /* 0x0000000402007c0c */ /* 0x002fc4000bf02070 */
[----:B----4-:R-:W-:-:S11]  /*4670*/  MOV R2, UR7 ;  /* 0x0000000700027c02 */ /* 0x010fd60008000f00 */
[----:B------:R1:W-:Y:S01]  /*4680*/  @P0 ATOMS.AND RZ, [UR8+0x14], R2 ;  /* 0x00001402ffff098c */ /* 0x0003e2000a800008 */
[----:B--2---:R-:W-:-:S05]  /*4690*/  IMAD.U32 R0, RZ, RZ, UR6 ;  /* 0x00000006ff007e24 */ /* 0x004fca000f8e00ff */
[----:B------:R1:W-:Y:S01]  /*46a0*/  @P0 ATOMS.AND RZ, [UR8+0x18], R0 ;  /* 0x00001800ffff098c */ /* 0x0003e2000a800008 */
[----:B------:R-:W-:Y:S05]  /*46b0*/  BRA `(.L_x_88) ;  /* 0x0000000000147947 */ /* 0x000fea0003800000 */
.L_x_87:
[----:B------:R-:W-:Y:S02]  /*46c0*/  MOV R2, 0x46e0 ;  /* 0x000046e000027802 */ /* 0x000fe40000000f00 */
[----:B---3-5:R-:W-:Y:S05]  /*46d0*/  CALL.REL.NOINC `($__internal_0_$__cuda_sm10x_tcgen05_guardrail_trap_col_being_dealloced_not_returned_by_alloc) ;  /* 0x0000006800707944 */ /* 0x028fea0003c00000 */
[----:B------:R-:W-:Y:S05]  /*46e0*/  BRA `(.L_x_88) ;  /* 0x0000000000087947 */ /* 0x000fea0003800000 */
.L_x_86:
[----:B------:R-:W-:Y:S02]  /*46f0*/  MOV R2, 0x4710 ;  /* 0x0000471000027802 */ /* 0x000fe40000000f00 */
[----:B---3-5:R-:W-:Y:S05]  /*4700*/  CALL.REL.NOINC `($__internal_2_$__cuda_sm10x_tcgen05_guardrail_trap_unallocated_columns_being_dealloced) ;  /* 0x00000068007c7944 */ /* 0x028fea0003c00000 */
.L_x_88:
[----:B------:R-:W-:Y:S01]  /*4710*/  NOP ;  /* 0x0000000000007918 */ /* 0x000fe20000000000 */
[----:B------:R-:W-:Y:S05]  /*4720*/  EXIT ;  /* 0x000000000000794d */ /* 0x000fea0003800000 */
.L_x_59:
[----:B------:R-:W-:-:S09]  /*4730*/  UISETP.NE.OR UP0, UPT, UR25, 0x3, !UP4 ;  /* 0x000000031900788c */ /* 0x000fd2000e705670 */
[----:B------:R-:W-:Y:S05]  /*4740*/  BRA.U UP0, `(.L_x_89) ;  /* 0x0000001100b87547 */ /* 0x000fea000b800000 */
[----:B------:R-:W2:Y:S01]  /*4750*/  LDCU UR37, c[0x0][0x370] ;  /* 0x00006e00ff2577ac */ /* 0x000ea20008000800 */
[----:B------:R-:W3:Y:S01]  /*4760*/  LDC.64 R16, c[0x0][0x348] ;  /* 0x0000d200ff107b82 */ /* 0x000ee20000000a00 */
[----:B------:R-:W-:Y:S02]  /*4770*/  HFMA2 R13, -RZ, RZ, 0, 0 ;  /* 0x00000000ff0d7431 */ /* 0x000fe400000001ff */
[----:B------:R-:W-:Y:S01]  /*4780*/  IMAD.MOV.U32 R15, RZ, RZ, 0x1 ;  /* 0x00000001ff0f7424 */ /* 0x000fe200078e00ff */
[----:B------:R-:W2:Y:S01]  /*4790*/  LDCU.128 UR48, c[0x0][0xb10] ;  /* 0x00016200ff3077ac */ /* 0x000ea20008000c00 */
[----:B------:R-:W-:Y:S01]  /*47a0*/  IMAD.MOV.U32 R14, RZ, RZ, RZ ;  /* 0x000000ffff0e7224 */ /* 0x000fe200078e00ff */
[----:B------:R-:W-:Y:S01]  /*47b0*/  MOV R7, 0x1000 ;  /* 0x0000100000077802 */ /* 0x000fe20000000f00 */
[----:B------:R-:W4:Y:S01]  /*47c0*/  LDCU UR31, c[0x0][0x374] ;  /* 0x00006e80ff1f77ac */ /* 0x000f220008000800 */
[----:B------:R-:W1:Y:S01]  /*47d0*/  LDC.64 R2, c[0x0][0x888] ;  /* 0x00022200ff027b82 */ /* 0x000e620000000a00 */
[----:B------:R-:W4:Y:S01]  /*47e0*/  LDCU UR15, c[0x0][0xb0c] ;  /* 0x00016180ff0f77ac */ /* 0x000f220008000800 */
[----:B------:R-:W3:Y:S06]  /*47f0*/  LDCU UR53, c[0x0][0xb20] ;  /* 0x00016400ff3577ac */ /* 0x000eec0008000800 */
[----:B------:R-:W1:Y:S01]  /*4800*/  LDC.64 R4, c[0x0][0x890] ;  /* 0x00022400ff047b82 */ /* 0x000e620000000a00 */
[----:B------:R-:W3:Y:S01]  /*4810*/  LDCU UR4, c[0x0][0xb30] ;  /* 0x00016600ff0477ac */ /* 0x000ee20008000800 */
[----:B------:R-:W-:Y:S01]  /*4820*/  UMOV UR21, 0x400 ;  /* 0x0000040000157882 */ /* 0x000fe20000000000 */
[----:B--2---:R-:W-:-:S02]  /*4830*/  UIMAD.WIDE.U32 UR6, UR37, UR48, URZ ;  /* 0x00000030250672a5 */ /* 0x004fc4000f8e00ff */
[----:B----4-:R-:W-:Y:S02]  /*4840*/  UIMAD.WIDE.U32 UR8, UR31, UR51, URZ ;  /* 0x000000331f0872a5 */ /* 0x010fe4000f8e00ff */
[----:B------:R-:W-:Y:S02]  /*4850*/  ULEA UR21, UR46, UR21, 0x18 ;  /* 0x000000152e157291 */ /* 0x000fe4000f8ec0ff */
[----:B------:R-:W-:Y:S02]  /*4860*/  UPLOP3.LUT UP2, UPT, UPT, UPT, UPT, 0x40, 0x4 ;  /* 0x000000000004789c */ /* 0x000fe40003f4e870 */
[----:B------:R-:W-:Y:S01]  /*4870*/  UIADD3 UR38, UPT, UPT, UR21, 0x98, URZ ;  /* 0x0000009815267890 */ /* 0x000fe2000fffe0ff */
[----:B------:R-:W-:Y:S01]  /*4880*/  UMOV UR6, UR7 ;  /* 0x0000000700067c82 */ /* 0x000fe20008000000 */
[----:B------:R-:W-:Y:S01]  /*4890*/  UMOV UR39, UR9 ;  /* 0x0000000900277c82 */ /* 0x000fe20008000000 */
[----:B------:R-:W-:Y:S02]  /*48a0*/  UISETP.GE.AND UP0, UPT, UR45, 0x1, UPT ;  /* 0x000000012d00788c */ /* 0x000fe4000bf06270 */
[----:B------:R-:W-:Y:S01]  /*48b0*/  UISETP.NE.AND UP4, UPT, UR45, 0x1, UPT ;  /* 0x000000012d00788c */ /* 0x000fe2000bf85270 */
[----:B------:R-:W2:Y:S01]  /*48c0*/  LDCU.64 UR22, c[0x0][0xb28] ;  /* 0x00016500ff1677ac */ /* 0x000ea20008000a00 */
[----:B------:R-:W-:-:S02]  /*48d0*/  UISETP.NE.AND UP6, UPT, UR15, 0x1, UPT ;  /* 0x000000010f00788c */ /* 0x000fc4000bfc5270 */
[----:B------:R-:W-:Y:S02]  /*48e0*/  UISETP.NE.AND UP5, UPT, UR50, 0x1, UPT ;  /* 0x000000013200788c */ /* 0x000fe4000bfa5270 */
[----:B------:R-:W-:Y:S02]  /*48f0*/  UIADD3 UR41, UPT, UPT, UR21, 0x80, URZ ;  /* 0x0000008015297890 */ /* 0x000fe4000fffe0ff */
[----:B------:R-:W-:Y:S02]  /*4900*/  UIADD3 UR33, UPT, UPT, UR21, 0x88, URZ ;  /* 0x0000008815217890 */ /* 0x000fe4000fffe0ff */
[----:B------:R-:W-:Y:S02]  /*4910*/  UIADD3 UR25, UPT, UPT, UR21, 0x90, URZ ;  /* 0x0000009015197890 */ /* 0x000fe4000fffe0ff */
[----:B------:R-:W-:Y:S02]  /*4920*/  UPRMT UR38, UR46, 0x654, UR38 ;  /* 0x000006542e267896 */ /* 0x000fe40008000026 */
[----:B------:R-:W-:-:S02]  /*4930*/  USHF.R.U32.HI UR47, URZ, UR49, UR6 ;  /* 0x00000031ff2f7299 */ /* 0x000fc40008011606 */
[----:B---3--:R-:W-:Y:S02]  /*4940*/  USHF.R.U32.HI UR39, URZ, UR53, UR39 ;  /* 0x00000035ff277299 */ /* 0x008fe40008011627 */
[----:B------:R-:W-:-:S11]  /*4950*/  UISETP.NE.AND UP3, UPT, UR4, 0x1, UPT ;  /* 0x000000010400788c */ /* 0x000fd6000bf65270 */
.L_x_100:
[C---:B------:R-:W-:Y:S02]  /*4960*/  LEA R12, R14.reuse, UR21, 0x3 ;  /* 0x000000150e0c7c11 */ /* 0x040fe4000f8e18ff */
[----:B------:R-:W-:Y:S02]  /*4970*/  SHF.L.U32 R0, R13, 0x1f, RZ ;  /* 0x0000001f0d007819 */ /* 0x000fe400000006ff */
[----:B------:R-:W-:Y:S02]  /*4980*/  LEA R8, R14, UR21, 0x4 ;  /* 0x000000150e087c11 */ /* 0x000fe4000f8e20ff */
[----:B---3--:R-:W3:Y:S02]  /*4990*/  SYNCS.PHASECHK.TRANS64.TRYWAIT P0, [R12+URZ+0xd0], R0 ;  /* 0x0000d0000c0075a7 */ /* 0x008ee400080011ff */
[----:B---3--:R-:W-:Y:S05]  /*49a0*/  @!P0 BRA `(.L_x_90) ;  /* 0x0000006000708947 */ /* 0x008fea0003800000 */
.L_x_185:
[----:B------:R-:W4:Y:S01]  /*49b0*/  LDS.128 R8, [R8+0x160] ;  /* 0x0001600008087984 */ /* 0x000f220000000c00 */
[----:B------:R-:W-:Y:S01]  /*49c0*/  UISETP.GE.AND UP0, UPT, UR45, 0x1, UPT ;  /* 0x000000012d00788c */ /* 0x000fe2000bf06270 */
[----:B------:R-:W-:Y:S01]  /*49d0*/  @!PT LDS RZ, [RZ] ;  /* 0x00000000fffff984 */ /* 0x000fe20000000800 */
[----:B------:R-:W-:Y:S01]  /*49e0*/  @!PT LDS RZ, [RZ] ;  /* 0x00000000fffff984 */ /* 0x000fe20000000800 */
[----:B------:R-:W-:Y:S01]  /*49f0*/  @!PT LDS RZ, [RZ] ;  /* 0x00000000fffff984 */ /* 0x000fe20000000800 */
[----:B------:R-:W-:Y:S01]  /*4a00*/  @!PT LDS RZ, [RZ] ;  /* 0x00000000fffff984 */ /* 0x000fe20000000800 */
[----:B------:R1:W-:Y:S06]  /*4a10*/  MEMBAR.ALL.CTA ;  /* 0x0000000000007992 */ /* 0x0003ec0000008000 */
[----:B-1----:R-:W1:Y:S01]  /*4a20*/  FENCE.VIEW.ASYNC.S ;  /* 0x00000000000073c6 */ /* 0x002e620000000000 */
[----:B----4-:R-:W-:Y:S11]  /*4a30*/  LOP3.LUT P0, RZ, R10, 0x1, RZ, 0xc0, !PT ;  /* 0x000000010aff7812 */ /* 0x010ff6000780c0ff */
[----:B------:R-:W-:Y:S02]  /*4a40*/  @!UPT UIADD3 URZ, UPT, UPT, URZ, URZ, URZ ;  /* 0x000000fffffff290 */ /* 0x000fe4000fffe0ff */
[----:B-1----:R-:W-:Y:S01]  /*4a50*/  VOTEU.ANY UP1, P0 ;  /* 0x0000000000ff7886 */ /* 0x002fe20000020100 */
[----:B------:R-:W-:Y:S11]  /*4a60*/  PLOP3.LUT P0, PT, PT, PT, UP1, 0x80, 0x8 ;  /* 0x000000000008781c */ /* 0x000ff60003f0f018 */
[----:B------:R-:W-:Y:S02]  /*4a70*/  @!UPT UIADD3 URZ, UPT, UPT, URZ, URZ, URZ ;  /* 0x000000fffffff290 */ /* 0x000fe4000fffe0ff */
[----:B---3--:R-:W-:Y:S02]  /*4a80*/  @P0 SHF.R.U32.HI R0, RZ, 0x10, R9 ;  /* 0x00000010ff000819 */ /* 0x008fe40000011609 */
[----:B------:R-:W-:Y:S02]  /*4a90*/  @P0 MOV R6, R8 ;  /* 0x0000000800060202 */ /* 0x000fe40000000f00 */
[----:B------:R-:W-:Y:S01]  /*4aa0*/  @P0 R2UR UR4, R0 ;  /* 0x00000000000402ca */ /* 0x000fe200000e0000 */
[----:B------:R-:W-:Y:S01]  /*4ab0*/  VIADD R0, R12, 0xe0 ;  /* 0x000000e00c007836 */ /* 0x000fe20000000000 */
[----:B------:R-:W-:Y:S02]  /*4ac0*/  @P0 LOP3.LUT R8, R9, 0xffff, RZ, 0xc0, !PT ;  /* 0x0000ffff09080812 */ /* 0x000fe400078ec0ff */
[----:B------:R-:W-:Y:S02]  /*4ad0*/  @P0 R2UR UR6, R6 ;  /* 0x00000000060602ca */ /* 0x000fe400000e0000 */
[----:B------:R-:W-:Y:S02]  /*4ae0*/  PRMT R0, RZ, 0x654, R0 ;  /* 0x00000654ff007816 */ /* 0x000fe40000000000 */
[----:B------:R-:W-:Y:S02]  /*4af0*/  @P0 R2UR UR5, R8 ;  /* 0x00000000080502ca */ /* 0x000fe400000e0000 */
[----:B------:R1:W-:Y:S03]  /*4b00*/  SYNCS.ARRIVE.TRANS64.RED.A1T0 RZ, [R0+URZ], RZ ;  /* 0x000000ff00ff79a7 */ /* 0x0003e600081004ff */
[----:B------:R-:W-:Y:S04]  /*4b10*/  @UP1 UMOV UR29, UR4 ;  /* 0x00000004001d1c82 */ /* 0x000fe80008000000 */
[----:B------:R-:W-:Y:S04]  /*4b20*/  @UP1 UMOV UR14, UR6 ;  /* 0x00000006000e1c82 */ /* 0x000fe80008000000 */
[----:B------:R-:W-:Y:S01]  /*4b30*/  @UP1 UMOV UR13, UR5 ;  /* 0x00000005000d1c82 */ /* 0x000fe20008000000 */
[----:B------:R-:W-:Y:S05]  /*4b40*/  BRA.U !UP0, `(.L_x_91) ;  /* 0x0000000108a47547 */ /* 0x000fea000b800000 */
[----:B------:R-:W-:Y:S02]  /*4b50*/  UIMAD.WIDE.U32 UR16, UR13, UR51, URZ ;  /* 0x000000330d1072a5 */ /* 0x000fe4000f8e00ff */
[----:B------:R-:W-:Y:S02]  /*4b60*/  UIMAD.WIDE.U32 UR18, UR14, UR48, URZ ;  /* 0x000000300e1272a5 */ /* 0x000fe4000f8e00ff */
[----:B------:R-:W-:Y:S02]  /*4b70*/  USEL UR4, UR31, UR39, !UP5 ;  /* 0x000000271f047287 */ /* 0x000fe4000e800000 */
[----:B------:R-:W-:Y:S02]  /*4b80*/  USEL UR7, UR37, UR47, !UP6 ;  /* 0x0000002f25077287 */ /* 0x000fe4000f000000 */
[----:B--2---:R-:W-:Y:S02]  /*4b90*/  UIMAD.WIDE.U32 UR8, UR4, UR22, URZ ;  /* 0x00000016040872a5 */ /* 0x004fe4000f8e00ff */
[----:B------:R-:W-:Y:S01]  /*4ba0*/  UIMAD.WIDE.U32 UR10, UR7, UR22, URZ ;  /* 0x00000016070a72a5 */ /* 0x000fe2000f8e00ff */
[----:B------:R-:W-:Y:S02]  /*4bb0*/  UMOV UR5, UR17 ;  /* 0x0000001100057c82 */ /* 0x000fe40008000000 */
[----:B------:R-:W-:Y:S03]  /*4bc0*/  USHF.R.U32.HI UR6, URZ, UR53, UR5 ;  /* 0x00000035ff067299 */ /* 0x000fe60008011605 */
[----:B------:R-:W-:Y:S01]  /*4bd0*/  UMOV UR5, UR19 ;  /* 0x0000001300057c82 */ /* 0x000fe20008000000 */
[----:B------:R-:W-:Y:S02]  /*4be0*/  USEL UR6, UR13, UR6, !UP5 ;  /* 0x000000060d067287 */ /* 0x000fe4000e800000 */
[----:B------:R-:W-:Y:S03]  /*4bf0*/  USHF.R.U32.HI UR12, URZ, UR49, UR5 ;  /* 0x00000031ff0c7299 */ /* 0x000fe60008011605 */
[----:B------:R-:W-:Y:S02]  /*4c00*/  UMOV UR5, UR9 ;  /* 0x0000000900057c82 */ /* 0x000fe40008000000 */
[----:B------:R-:W-:Y:S03]  /*4c10*/  @UP4 USHF.R.U32.HI UR4, URZ, UR23, UR5 ;  /* 0x00000017ff044299 */ /* 0x000fe60008011605 */
[----:B------:R-:W-:Y:S01]  /*4c20*/  UMOV UR5, UR11 ;  /* 0x0000000b00057c82 */ /* 0x000fe20008000000 */
[----:B------:R-:W-:Y:S02]  /*4c30*/  UIMAD UR4, UR45, UR4, URZ ;  /* 0x000000042d0472a4 */ /* 0x000fe4000f8e02ff */
[----:B------:R-:W-:Y:S02]  /*4c40*/  @UP4 USHF.R.U32.HI UR7, URZ, UR23, UR5 ;  /* 0x00000017ff074299 */ /* 0x000fe40008011605 */
[----:B------:R-:W-:Y:S02]  /*4c50*/  UIMAD.WIDE.U32 UR10, UR6, UR22, URZ ;  /* 0x00000016060a72a5 */ /* 0x000fe4000f8e00ff */
[----:B------:R-:W-:Y:S02]  /*4c60*/  USEL UR5, UR14, UR12, !UP6 ;  /* 0x0000000c0e057287 */ /* 0x000fe4000f000000 */
[----:B------:R-:W-:Y:S02]  /*4c70*/  UIMAD UR8, UR45, UR7, URZ ;  /* 0x000000072d0872a4 */ /* 0x000fe4000f8e02ff */
[----:B------:R-:W-:Y:S03]  /*4c80*/  UISETP.GE.AND UP0, UPT, UR6, UR4, UPT ;  /* 0x000000040600728c */ /* 0x000fe6000bf06270 */
[----:B------:R-:W-:Y:S01]  /*4c90*/  UMOV UR4, UR11 ;  /* 0x0000000b00047c82 */ /* 0x000fe20008000000 */
[----:B------:R-:W-:Y:S02]  /*4ca0*/  UISETP.GE.OR UP0, UPT, UR5, UR8, UP0 ;  /* 0x000000080500728c */ /* 0x000fe40008706670 */
[----:B------:R-:W-:Y:S02]  /*4cb0*/  USHF.R.U32.HI UR4, URZ, UR23, UR4 ;  /* 0x00000017ff047299 */ /* 0x000fe40008011604 */
[----:B------:R-:W-:Y:S02]  /*4cc0*/  UIMAD.WIDE.U32 UR8, UR5, UR22, URZ ;  /* 0x00000016050872a5 */ /* 0x000fe4000f8e00ff */
[----:B------:R-:W-:Y:S04]  /*4cd0*/  USEL UR10, UR6, UR4, !UP4 ;  /* 0x00000004060a7287 */ /* 0x000fe8000e000000 */
[----:B------:R-:W-:Y:S01]  /*4ce0*/  UIADD3 UR11, UPT, UPT, -UR10, URZ, URZ ;  /* 0x000000ff0a0b7290 */ /* 0x000fe2000fffe1ff */
[----:B------:R-:W-:Y:S02]  /*4cf0*/  @!UP0 UMOV UR4, UR9 ;  /* 0x0000000900048c82 */ /* 0x000fe40008000000 */
[----:B------:R-:W-:Y:S02]  /*4d00*/  @!UP0 USHF.R.U32.HI UR4, URZ, UR23, UR4 ;  /* 0x00000017ff048299 */ /* 0x000fe40008011604 */
[----:B------:R-:W-:Y:S02]  /*4d10*/  UIMAD UR8, UR45, UR11, UR6 ;  /* 0x0000000b2d0872a4 */ /* 0x000fe4000f8e0206 */
[----:B------:R-:W-:Y:S04]  /*4d20*/  @!UP0 USEL UR4, UR5, UR4, !UP4 ;  /* 0x0000000405048287 */ /* 0x000fe8000e000000 */
[----:B------:R-:W-:Y:S02]  /*4d30*/  @!UP0 UIMAD UR7, UR7, UR8, UR4 ;  /* 0x00000008070782a4 */ /* 0x000fe4000f8e0204 */
[----:B------:R-:W-:Y:S02]  /*4d40*/  @!UP0 UIADD3 UR9, UPT, UPT, UR10, -UR4, URZ ;  /* 0x800000040a098290 */ /* 0x000fe4000fffe0ff */
[----:B------:R-:W-:Y:S02]  /*4d50*/  UIADD3 UR8, UPT, UPT, -UR6, URZ, URZ ;  /* 0x000000ff06087290 */ /* 0x000fe4000fffe1ff */
[----:B------:R-:W-:Y:S02]  /*4d60*/  UIADD3 UR4, UPT, UPT, -UR5, URZ, URZ ;  /* 0x000000ff05047290 */ /* 0x000fe4000fffe1ff */
[----:B------:R-:W-:Y:S03]  /*4d70*/  @!UP0 UIMAD UR6, UR9, UR45, UR5 ;  /* 0x0000002d090682a4 */ /* 0x000fe6000f8e0205 */
[----:B------:R-:W-:Y:S01]  /*4d80*/  @!UP0 UMOV UR5, UR7 ;  /* 0x0000000700058c82 */ /* 0x000fe20008000000 */
[----:B------:R-:W-:Y:S02]  /*4d90*/  UIMAD UR7, UR15, UR4, UR14 ;  /* 0x000000040f0772a4 */ /* 0x000fe4000f8e020e */
[----:B------:R-:W-:Y:S02]  /*4da0*/  UIMAD UR4, UR50, UR8, UR13 ;  /* 0x00000008320472a4 */ /* 0x000fe4000f8e020d */
[----:B------:R-:W-:Y:S02]  /*4db0*/  UIMAD UR14, UR5, UR15, UR7 ;  /* 0x0000000f050e72a4 */ /* 0x000fe4000f8e0207 */
[----:B------:R-:W-:Y:S11]  /*4dc0*/  UIMAD UR13, UR6, UR50, UR4 ;  /* 0x00000032060d72a4 */ /* 0x000ff6000f8e0204 */
[----:B------:R-:W-:Y:S01]  /*4dd0*/  @!UPT UIADD3 URZ, UPT, UPT, URZ, URZ, URZ ;  /* 0x000000fffffff290 */ /* 0x000fe2000fffe0ff */
.L_x_91:
[----:B------:R-:W3:Y:S01]  /*4de0*/  @!UP3 LDCU.128 UR8, c[0x0][0xb10] ;  /* 0x00016200ff08b7ac */ /* 0x000ee20008000c00 */
[C---:B------:R-:W-:Y:S02]  /*4df0*/  ISETP.NE.U32.AND P1, PT, R4.reuse, RZ, PT ;  /* 0x000000ff0400720c */ /* 0x040fe40003f25070 */
[----:B------:R-:W-:Y:S02]  /*4e00*/  ISETP.NE.U32.AND P0, PT, R4, RZ, PT ;  /* 0x000000ff0400720c */ /* 0x000fe40003f05070 */
[C---:B------:R-:W-:Y:S02]  /*4e10*/  ISETP.NE.AND.EX P1, PT, R5.reuse, RZ, PT, P1 ;  /* 0x000000ff0500720c */ /* 0x040fe40003f25310 */
[----:B------:R-:W-:Y:S01]  /*4e20*/  ISETP.NE.AND.EX P0, PT, R5, RZ, PT, P0 ;  /* 0x000000ff0500720c */ /* 0x000fe20003f05300 */
[----:B------:R-:W4:Y:S01]  /*4e30*/  @!UP3 LDCU UR5, c[0x0][0xb0c] ;  /* 0x00016180ff05b7ac */ /* 0x000f220008000800 */
[----:B------:R-:W-:Y:S01]  /*4e40*/  SHF.L.U32 R9, R15, 0x1f, RZ ;  /* 0x0000001f0f097819 */ /* 0x000fe200000006ff */
[----:B------:R-:W-:Y:S02]  /*4e50*/  USHF.L.U32 UR42, UR30, 0x8, URZ ;  /* 0x000000081e2a7899 */ /* 0x000fe400080006ff */
[----:B------:R-:W-:Y:S02]  /*4e60*/  USHF.L.U32 UR43, UR20, 0x6, URZ ;  /* 0x00000006142b7899 */ /* 0x000fe400080006ff */
[----:B---3--:R-:W-:Y:S07]  /*4e70*/  UIMAD.WIDE.U32 UR6, UR14, UR8, URZ ;  /* 0x000000080e0672a5 */ /* 0x008fee000f8e00ff */
[----:B------:R-:W-:Y:S01]  /*4e80*/  @!UP3 UMOV UR4, UR7 ;  /* 0x000000070004bc82 */ /* 0x000fe20008000000 */
[----:B----4-:R-:W-:Y:S02]  /*4e90*/  @!UP3 UISETP.NE.AND UP0, UPT, UR5, 0x1, UPT ;  /* 0x000000010500b88c */ /* 0x010fe4000bf05270 */
[----:B------:R-:W-:Y:S02]  /*4ea0*/  @!UP3 USHF.R.U32.HI UR4, URZ, UR9, UR4 ;  /* 0x00000009ff04b299 */ /* 0x000fe40008011604 */
[----:B------:R-:W-:Y:S02]  /*4eb0*/  UIMAD.WIDE.U32 UR6, UR13, UR11, URZ ;  /* 0x0000000b0d0672a5 */ /* 0x000fe4000f8e00ff */
[----:B------:R-:W-:Y:S02]  /*4ec0*/  @!UP3 USEL UR8, UR14, UR4, !UP0 ;  /* 0x000000040e08b287 */ /* 0x000fe4000c000000 */
[----:B------:R-:W-:Y:S03]  /*4ed0*/  @!UP3 UISETP.NE.AND UP0, UPT, UR10, 0x1, UPT ;  /* 0x000000010a00b88c */ /* 0x000fe6000bf05270 */
[----:B------:R-:W-:Y:S02]  /*4ee0*/  @!UP3 UMOV UR6, UR7 ;  /* 0x000000070006bc82 */ /* 0x000fe40008000000 */
[----:B------:R-:W3:Y:S02]  /*4ef0*/  @!UP3 LDCU UR4, c[0x0][0xb20] ;  /* 0x00016400ff04b7ac */ /* 0x000ee40008000800 */
[----:B---3--:R-:W-:Y:S04]  /*4f00*/  @!UP3 USHF.R.U32.HI UR6, URZ, UR4, UR6 ;  /* 0x00000004ff06b299 */ /* 0x008fe80008011606 */
[----:B------:R-:W-:Y:S04]  /*4f10*/  @!UP3 USEL UR6, UR13, UR6, !UP0 ;  /* 0x000000060d06b287 */ /* 0x000fe8000c000000 */
[----:B------:R-:W-:Y:S02]  /*4f20*/  @!UP3 UIADD3 UR4, UPT, UPT, -UR8, UR6, URZ ;  /* 0x000000060804b290 */ /* 0x000fe4000fffe1ff */
[----:B------:R-:W-:Y:S02]  /*4f30*/  @!UP3 UIADD3 UR6, UPT, UPT, UR8, -UR6, URZ ;  /* 0x800000060806b290 */ /* 0x000fe4000fffe0ff */
[----:B------:R-:W-:Y:S02]  /*4f40*/  @!UP3 UIMAD UR14, UR4, UR5, UR14 ;  /* 0x00000005040eb2a4 */ /* 0x000fe4000f8e020e */
[----:B------:R-:W-:Y:S01]  /*4f50*/  @!UP3 UIMAD UR13, UR6, UR10, UR13 ;  /* 0x0000000a060db2a4 */ /* 0x000fe2000f8e020d */
[----:B------:R-:W-:Y:S11]  /*4f60*/  BRA.U UP2, `(.L_x_92) ;  /* 0x0000000102107547 */ /* 0x000ff6000b800000 */
[----:B------:R-:W-:Y:S04]  /*4f70*/  MOV R6, UR52 ;  /* 0x0000003400067c02 */ /* 0x000fe80008000f00 */
[----:B------:R-:W-:Y:S04]  /*4f80*/  SHF.L.U32 R6, R6, 0x1f, RZ ;  /* 0x0000001f06067819 */ /* 0x000fe800000006ff */
[----:B------:R-:W3:Y:S02]  /*4f90*/  SYNCS.PHASECHK.TRANS64.TRYWAIT P2, [UR21+0xc8], R6 ;  /* 0x0000c806ff0075a7 */ /* 0x000ee40008041115 */
[----:B---3--:R-:W-:Y:S05]  /*4fa0*/  @!P2 BRA `(.L_x_93) ;  /* 0x0000005c0004a947 */ /* 0x008fea0003800000 */
.L_x_92:
[----:B------:R-:W-:Y:S05]  /*4fb0*/  @!P1 BRA `(.L_x_94) ;  /* 0x0000000000309947 */ /* 0x000fea0003800000 */
[----:B------:R-:W-:Y:S01]  /*4fc0*/  ISETP.NE.U32.AND P1, PT, R2, RZ, PT ;  /* 0x000000ff0200720c */ /* 0x000fe20003f25070 */
[----:B------:R-:W3:Y:S01]  /*4fd0*/  LDCU.64 UR4, c[0x0][0x358] ;  /* 0x00006b00ff0477ac */ /* 0x000ee20008000a00 */
[----:B------:R-:W-:Y:S02]  /*4fe0*/  IMAD.MOV.U32 R80, RZ, RZ, 0x1 ;  /* 0x00000001ff507424 */ /* 0x000fe400078e00ff */
[----:B------:R-:W-:Y:S11]  /*4ff0*/  ISETP.NE.AND.EX P1, PT, R3, RZ, PT, P1 ;  /* 0x000000ff0300720c */ /* 0x000ff60003f25310 */
[----:B------:R-:W-:Y:S02]  /*5000*/  @!UPT UIADD3 URZ, UPT, UPT, URZ, URZ, URZ ;  /* 0x000000fffffff290 */ /* 0x000fe4000fffe0ff */
[----:B------:R-:W4:Y:S01]  /*5010*/  @P1 LDC.64 R10, c[0x0][0x888] ;  /* 0x00022200ff0a1b82 */ /* 0x000f220000000a00 */
[----:B-1----:R-:W-:Y:S04]  /*5020*/  @P1 IMAD R0, R4, UR36, RZ ;  /* 0x0000002404001c24 */ /* 0x002fe8000f8e02ff */
[----:B----4-:R-:W-:Y:S04]  /*5030*/  @P1 IMAD.WIDE R10, R0, 0x4, R10 ;  /* 0x00000004000a1825 */ /* 0x010fe800078e020a */
[----:B------:R-:W-:Y:S01]  /*5040*/  HFMA2 R0, -RZ, RZ, 0, 5.9604644775390625e-08 ;  /* 0x00000001ff007431 */ /* 0x000fe200000001ff */
[----:B---3-5:R3:W5:Y:S04]  /*5050*/  @P1 LDG.E R40, desc[UR4][R10.64] ;  /* 0x000000040a281981 */ /* 0x028768000c1e1900 */
[----:B------:R-:W-:Y:S01]  /*5060*/  @!P1 PRMT R80, R0, 0x7610, R80 ;  /* 0x0000761000509816 */ /* 0x000fe20000000050 */
[----:B---3--:R-:W4:Y:S06]  /*5070*/  @!P1 LDC R40, c[0x0][0x880] ;  /* 0x00022000ff289b82 */ /* 0x008f2c0000000800 */
.L_x_94:
[----:B----45:R-:W-:Y:S01]  /*5080*/  @!P0 ISETP.EQ.AND P1, PT, R40, RZ, PT ;  /* 0x000000ff2800820c */ /* 0x030fe20003f22270 */
[----:B------:R-:W-:Y:S01]  /*5090*/  @!UPT UIADD3 URZ, UPT, UPT, URZ, URZ, URZ ;  /* 0x000000fffffff290 */ /* 0x000fe2000fffe0ff */
[----:B------:R-:W-:Y:S11]  /*50a0*/  @!P0 BRA `(.L_x_95) ;  /* 0x0000000000188947 */ /* 0x000ff60003800000 */
[----:B------:R-:W-:Y:S02]  /*50b0*/  LOP3.LUT P0, RZ, R80, 0xff, RZ, 0xc0, !PT ;  /* 0x000000ff50ff7812 */ /* 0x000fe4000780c0ff */
[----:B------:R-:W-:Y:S04]  /*50c0*/  ISETP.NE.U32.AND P1, PT, R2, RZ, PT ;  /* 0x000000ff0200720c */ /* 0x000fe80003f25070 */
[----:B------:R-:W-:Y:S04]  /*50d0*/  ISETP.NE.AND.EX P1, PT, R3, RZ, PT, P1 ;  /* 0x000000ff0300720c */ /* 0x000fe80003f25310 */
[----:B------:R-:W-:Y:S03]  /*50e0*/  PLOP3.LUT P1, PT, P1, PT, PT, 0x8, 0x80 ;  /* 0x000000000080781c */ /* 0x000fe60000f2e170 */
[----:B------:R-:W-:Y:S11]  /*50f0*/  @P0 ISETP.EQ.AND P1, PT, R40, RZ, PT ;  /* 0x000000ff2800020c */ /* 0x000ff60003f22270 */
[----:B------:R-:W-:Y:S02]  /*5100*/  @!UPT UIADD3 URZ, UPT, UPT, URZ, URZ, URZ ;  /* 0x000000fffffff290 */ /* 0x000fe4000fffe0ff */
.L_x_95:
[----:B------:R-:W3:Y:S01]  /*5110*/  SYNCS.PHASECHK.TRANS64.TRYWAIT P2, [UR21+0xa0], R9 ;  /* 0x0000a009ff0075a7 */ /* 0x000ee20008041115 */
[----:B------:R-:W-:Y:S04]  /*5120*/  ELECT P0, URZ, PT ;  /* 0x0000000000ff782f */ /* 0x000fe80003800000 */
[----:B------:R-:W-:Y:S11]  /*5130*/  PLOP3.LUT P1, PT, P1, P0, PT, 0xf2, 0x2f ;  /* 0x00000000002f781c */ /* 0x000ff60000f21e72 */
[----:B------:R-:W-:Y:S02]  /*5140*/  @!UPT UIADD3 URZ, UPT, UPT, URZ, URZ, URZ ;  /* 0x000000fffffff290 */ /* 0x000fe4000fffe0ff */
[----:B------:R-:W-:Y:S05]  /*5150*/  @!P1 IADD3 R8, P0, PT, R16, 0x580, RZ ;  /* 0x0000058010089810 */ /* 0x000fea0007f1e0ff */
[----:B-1----:R-:W-:Y:S01]  /*5160*/  @!P1 IMAD.X R6, RZ, RZ, R17, P0 ;  /* 0x000000ffff069224 */ /* 0x002fe200000e0611 */
[----:B---3--:R-:W-:Y:S07]  /*5170*/  @!P2 BRA `(.L_x_96) ;  /* 0x0000005800a8a947 */ /* 0x008fee0003800000 */
.L_x_188:
[----:B------:R-:W-:Y:S01]  /*5180*/  @!P1 R2UR UR5, R8 ;  /* 0x00000000080592ca */ /* 0x000fe200000e0000 */
[----:B------:R-:W-:Y:S01]  /*5190*/  VOTEU.ALL UP0, P1 ;  /* 0x0000000000ff7886 */ /* 0x000fe20000800000 */
[----:B------:R-:W-:Y:S01]  /*51a0*/  @!P1 R2UR UR4, R6 ;  /* 0x00000000060492ca */ /* 0x000fe200000e0000 */
[----:B------:R-:W-:Y:S01]  /*51b0*/  UMOV UR16, 0x0 ;  /* 0x0000000000107882 */ /* 0x000fe20000000000 */
[----:B------:R-:W-:Y:S01]  /*51c0*/  UMOV UR17, 0x10000000 ;  /* 0x1000000000117882 */ /* 0x000fe20000000000 */
[----:B------:R-:W-:Y:S01]  /*51d0*/  UMOV UR44, UR36 ;  /* 0x00000024002c7c82 */ /* 0x000fe20008000000 */
[----:B------:R-:W-:Y:S01]  /*51e0*/  @!UP0 UIADD3 UR40, UPT, UPT, UR21, 0x200, URZ ;  /* 0x0000020015288890 */ /* 0x000fe2000fffe0ff */
[----:B-1----:R-:W-:Y:S01]  /*51f0*/  @!P1 IMAD.MOV.U32 R0, RZ, RZ, 0x1000 ;  /* 0x00001000ff009424 */ /* 0x002fe200078e00ff */
[----:B------:R-:W-:Y:S01]  /*5200*/  @!UP0 UIADD3 UR10, UPT, UPT, UR42, 0x80, URZ ;  /* 0x000000802a0a8890 */ /* 0x000fe2000fffe0ff */
[----:B------:R-:W-:Y:S01]  /*5210*/  @!P1 IADD3 R8, P0, PT, R16, 0x580, RZ ;  /* 0x0000058010089810 */ /* 0x000fe20007f1e0ff */
[----:B------:R-:W-:Y:S01]  /*5220*/  @!UP0 UIADD3 UR8, UPT, UPT, UR21, 0xa00, URZ ;  /* 0x00000a0015088890 */ /* 0x000fe2000fffe0ff */
[----:B------:R-:W-:Y:S02]  /*5230*/  VOTEU.ALL UP0, P1 ;  /* 0x0000000000ff7886 */ /* 0x000fe40000800000 */
[----:B------:R-:W-:Y:S01]  /*5240*/  IMAD.U32 R10, RZ, RZ, UR5 ;  /* 0x00000005ff0a7e24 */ /* 0x000fe2000f8e00ff */
[----:B------:R-:W-:Y:S01]  /*5250*/  UMOV UR9, UR41 ;  /* 0x0000002900097c82 */ /* 0x000fe20008000000 */
[----:B------:R-:W-:Y:S01]  /*5260*/  IMAD.U32 R11, RZ, RZ, UR4 ;  /* 0x00000004ff0b7e24 */ /* 0x000fe2000f8e00ff */
[----:B------:R-:W-:Y:S01]  /*5270*/  UMOV UR11, UR43 ;  /* 0x0000002b000b7c82 */ /* 0x000fe20008000000 */
[----:B------:R-:W-:Y:S01]  /*5280*/  UMOV UR12, UR36 ;  /* 0x00000024000c7c82 */ /* 0x000fe20008000000 */
[----:B------:R-:W-:Y:S01]  /*5290*/  @!P1 R2UR UR4, R10 ;  /* 0x000000000a0492ca */ /* 0x000fe200000e0000 */
[----:B------:R-:W-:Y:S01]  /*52a0*/  UPRMT UR6, UR46, 0x654, UR41 ;  /* 0x000006542e067896 */ /* 0x000fe20008000029 */
[----:B------:R-:W-:Y:S01]  /*52b0*/  @!P1 R2UR UR5, R11 ;  /* 0x000000000b0592ca */ /* 0x000fe200000e0000 */
[----:B------:R-:W-:Y:S11]  /*52c0*/  @!P1 IMAD.X R6, RZ, RZ, R17, P0 ;  /* 0x000000ffff069224 */ /* 0x000ff600000e0611 */
[----:B------:R-:W-:Y:S01]  /*52d0*/  @!UPT UIADD3 URZ, UPT, UPT, URZ, URZ, URZ ;  /* 0x000000fffffff290 */ /* 0x000fe2000fffe0ff */
[----:B------:R1:W-:Y:S01]  /*52e0*/  @!UP0 UTMALDG.3D [UR40], [UR4], desc[UR16] ;  /* 0x00001028040085b4 */ /* 0x0003e20008011000 */
[----:B------:R-:W-:Y:S05]  /*52f0*/  VOTEU.ALL UP0, P1 ;  /* 0x0000000000ff7886 */ /* 0x000fea0000800000 */
[----:B------:R1:W-:Y:S01]  /*5300*/  @!UP0 UTMALDG.3D [UR8], [UR4], desc[UR16] ;  /* 0x00001008040085b4 */ /* 0x0003e20008011000 */
[----:B------:R1:W-:Y:S01]  /*5310*/  @!P1 SYNCS.ARRIVE.TRANS64.RED.A0TR RZ, [UR21+0x80], R0 ;  /* 0x00008000ffff99a7 */ /* 0x0003e20008300415 */
[----:B------:R-:W-:Y:S01]  /*5320*/  SYNCS.ARRIVE.TRANS64.RED.A1T0 RZ, [UR6], RZ ;  /* 0x000000ffffff79a7 */ /* 0x000fe20008100406 */
[----:B------:R-:W3:Y:S02]  /*5330*/  SYNCS.PHASECHK.TRANS64.TRYWAIT P2, [UR21+0xa8], R9 ;  /* 0x0000a809ff0075a7 */ /* 0x000ee40008041115 */
[----:B-1-3--:R-:W-:Y:S05]  /*5340*/  @!P2 BRA `(.L_x_97) ;  /* 0x00000058004ca947 */ /* 0x00afea0003800000 */
.L_x_190:
        /* <DEDUP_REMOVED lines=10> */
[----:B------:R-:W-:Y:S02]  /*53f0*/  @!UP0 UIADD3 UR10, UPT, UPT, UR42, 0xa0, URZ ;  /* 0x000000a02a0a8890 */ /* 0x000fe4000fffe0ff */
[----:B------:R-:W-:Y:S01]  /*5400*/  @!UP0 UIADD3 UR8, UPT, UPT, UR21, 0x1a00, URZ ;  /* 0x00001a0015088890 */ /* 0x000fe2000fffe0ff */
[----:B------:R-:W-:Y:S01]  /*5410*/  IMAD.U32 R10, RZ, RZ, UR5 ;  /* 0x00000005ff0a7e24 */ /* 0x000fe2000f8e00ff */
[----:B------:R-:W-:Y:S01]  /*5420*/  VOTEU.ALL UP0, P1 ;  /* 0x0000000000ff7886 */ /* 0x000fe20000800000 */
[----:B------:R-:W-:Y:S01]  /*5430*/  IMAD.U32 R11, RZ, RZ, UR4 ;  /* 0x00000004ff0b7e24 */ /* 0x000fe2000f8e00ff */
[----:B------:R-:W-:Y:S01]  /*5440*/  UMOV UR9, UR33 ;  /* 0x0000002100097c82 */ /* 0x000fe20008000000 */
[----:B------:R-:W-:Y:S01]  /*5450*/  UMOV UR11, UR43 ;  /* 0x0000002b000b7c82 */ /* 0x000fe20008000000 */
[----:B------:R-:W-:Y:S01]  /*5460*/  @!P1 R2UR UR4, R10 ;  /* 0x000000000a0492ca */ /* 0x000fe200000e0000 */
[----:B------:R-:W-:Y:S01]  /*5470*/  UMOV UR12, UR36 ;  /* 0x00000024000c7c82 */ /* 0x000fe20008000000 */
[----:B------:R-:W-:Y:S01]  /*5480*/  @!P1 R2UR UR5, R11 ;  /* 0x000000000b0592ca */ /* 0x000fe200000e0000 */
[----:B------:R-:W-:Y:S01]  /*5490*/  UPRMT UR6, UR46, 0x654, UR33 ;  /* 0x000006542e067896 */ /* 0x000fe20008000021 */
[----:B------:R-:W-:Y:S11]  /*54a0*/  @!P1 IMAD.X R6, RZ, RZ, R17, P0 ;  /* 0x000000ffff069224 */ /* 0x000ff600000e0611 */
[----:B------:R1:W-:Y:S01]  /*54b0*/  @!UP0 UTMALDG.3D [UR32], [UR4], desc[UR16] ;  /* 0x00001020040085b4 */ /* 0x0003e20008011000 */
[----:B------:R-:W-:Y:S05]  /*54c0*/  VOTEU.ALL UP0, P1 ;  /* 0x0000000000ff7886 */ /* 0x000fea0000800000 */
[----:B------:R1:W-:Y:S01]  /*54d0*/  @!UP0 UTMALDG.3D [UR8], [UR4], desc[UR16] ;  /* 0x00001008040085b4 */ /* 0x0003e20008011000 */
[----:B------:R1:W-:Y:S01]  /*54e0*/  @!P1 SYNCS.ARRIVE.TRANS64.RED.A0TR RZ, [UR21+0x88], R0 ;  /* 0x00008800ffff99a7 */ /* 0x0003e20008300415 */
[----:B------:R-:W-:Y:S01]  /*54f0*/  SYNCS.ARRIVE.TRANS64.RED.A1T0 RZ, [UR6], RZ ;  /* 0x000000ffffff79a7 */ /* 0x000fe20008100406 */
[----:B------:R-:W3:Y:S02]  /*5500*/  SYNCS.PHASECHK.TRANS64.TRYWAIT P2, [UR21+0xb0], R9 ;  /* 0x0000b009ff0075a7 */ /* 0x000ee40008041115 */
[----:B-1-3--:R-:W-:Y:S05]  /*5510*/  @!P2 BRA `(.L_x_98) ;  /* 0x0000005400f0a947 */ /* 0x00afea0003800000 */
.L_x_192:
        /* <DEDUP_REMOVED lines=9> */
[----:B------:R-:W-:Y:S01]  /*55b0*/  VIADD R14, R14, 0x1 ;  /* 0x000000010e0e7836 */ /* 0x000fe20000000000 */
        /* <DEDUP_REMOVED lines=10> */
[----:B------:R-:W-:Y:S01]  /*5660*/  UMOV UR12, UR36 ;  /* 0x00000024000c7c82 */ /* 0x000fe20008000000 */
[----:B------:R-:W-:Y:S11]  /*5670*/  UPRMT UR6, UR46, 0x654, UR25 ;  /* 0x000006542e067896 */ /* 0x000ff60008000019 */
[----:B------:R1:W-:Y:S01]  /*5680*/  @!UP0 UTMALDG.3D [UR24], [UR4], desc[UR16] ;  /* 0x00001018040085b4 */ /* 0x0003e20008011000 */
[----:B------:R-:W-:Y:S05]  /*5690*/  VOTEU.ALL UP0, P1 ;  /* 0x0000000000ff7886 */ /* 0x000fea0000800000 */
[----:B------:R1:W-:Y:S01]  /*56a0*/  @!UP0 UTMALDG.3D [UR8], [UR4], desc[UR16] ;  /* 0x00001008040085b4 */ /* 0x0003e20008011000 */
[----:B------:R1:W-:Y:S01]  /*56b0*/  @!P1 SYNCS.ARRIVE.TRANS64.RED.A0TR RZ, [UR21+0x90], R0 ;  /* 0x00009000ffff99a7 */ /* 0x0003e20008300415 */
[----:B------:R-:W-:Y:S01]  /*56c0*/  SYNCS.ARRIVE.TRANS64.RED.A1T0 RZ, [UR6], RZ ;  /* 0x000000ffffff79a7 */ /* 0x000fe20008100406 */
[----:B------:R-:W3:Y:S02]  /*56d0*/  SYNCS.PHASECHK.TRANS64.TRYWAIT P0, [UR21+0xb8], R9 ;  /* 0x0000b809ff0075a7 */ /* 0x000ee40008001115 */
[----:B-1-3--:R-:W-:Y:S05]  /*56e0*/  @!P0 BRA `(.L_x_99) ;  /* 0x0000005400948947 */ /* 0x00afea0003800000 */
.L_x_194:
[----:B------:R-:W-:Y:S01]  /*56f0*/  UIADD3 UR30, UPT, UPT, UR13, UR61, URZ ;  /* 0x0000003d0d1e7290 */ /* 0x000fe2000fffe0ff */
[----:B------:R-:W-:Y:S01]  /*5700*/  @!P1 IADD3 R6, P0, PT, R16, 0x580, RZ ;  /* 0x0000058010069810 */ /* 0x000fe20007f1e0ff */
[----:B------:R-:W-:Y:S01]  /*5710*/  UPLOP3.LUT UP2, UPT, UPT, UPT, UPT, 0x80, 0x8 ;  /* 0x000000000008789c */ /* 0x000fe20003f4f070 */
[----:B------:R-:W-:Y:S01]  /*5720*/  R2UR UR24, R82 ;  /* 0x00000000521872ca */ /* 0x000fe200000e0000 */
[----:B------:R-:W-:Y:S01]  /*5730*/  VOTEU.ALL UP0, P1 ;  /* 0x0000000000ff7886 */ /* 0x000fe20000800000 */
[----:B------:R-:W-:Y:S01]  /*5740*/  @!P1 R2UR UR5, R6 ;  /* 0x00000000060592ca */ /* 0x000fe200000e0000 */
[----:B-1----:R-:W-:Y:S01]  /*5750*/  @!P1 IMAD.X R0, RZ, RZ, R17, P0 ;  /* 0x000000ffff009224 */ /* 0x002fe200000e0611 */
[----:B------:R-:W-:Y:S01]  /*5760*/  UMOV UR6, 0x0 ;  /* 0x0000000000067882 */ /* 0x000fe20000000000 */
[----:B------:R-:W-:Y:S01]  /*5770*/  UMOV UR7, 0x10000000 ;  /* 0x1000000000077882 */ /* 0x000fe20000000000 */
[----:B------:R-:W-:Y:S01]  /*5780*/  @!UP0 UIADD3 UR18, UPT, UPT, UR42, 0x60, URZ ;  /* 0x000000602a128890 */ /* 0x000fe2000fffe0ff */
[----:B------:R-:W-:Y:S01]  /*5790*/  ISETP.NE.AND P0, PT, R14, 0x2, PT ;  /* 0x000000020e00780c */ /* 0x000fe20003f05270 */
[----:B------:R-:W-:Y:S01]  /*57a0*/  @!UP0 UIADD3 UR16, UPT, UPT, UR21, 0x3200, URZ ;  /* 0x0000320015108890 */ /* 0x000fe2000fffe0ff */
[----:B------:R-:W-:Y:S01]  /*57b0*/  @!P1 R2UR UR4, R0 ;  /* 0x00000000000492ca */ /* 0x000fe200000e0000 */
[----:B------:R-:W-:Y:S01]  /*57c0*/  @!UP0 UIADD3 UR17, UPT, UPT, UR21, 0x98, URZ ;  /* 0x0000009815118890 */ /* 0x000fe2000fffe0ff */
[----:B------:R-:W-:Y:S01]  /*57d0*/  SEL R0, RZ, 0x1, P0 ;  /* 0x00000001ff007807 */ /* 0x000fe20000000000 */
[----:B------:R-:W-:Y:S01]  /*57e0*/  @!UP0 UIADD3 UR10, UPT, UPT, UR42, 0xe0, URZ ;  /* 0x000000e02a0a8890 */ /* 0x000fe2000fffe0ff */
[----:B------:R-:W-:Y:S01]  /*57f0*/  LOP3.LUT R15, R15, 0x1, RZ, 0x3c, !PT ;  /* 0x000000010f0f7812 */ /* 0x000fe200078e3cff */
[----:B------:R-:W-:Y:S01]  /*5800*/  @!UP0 UIADD3 UR8, UPT, UPT, UR21, 0x3a00, URZ ;  /* 0x00003a0015088890 */ /* 0x000fe2000fffe0ff */
[----:B------:R-:W-:Y:S01]  /*5810*/  IMAD.U32 R8, RZ, RZ, UR5 ;  /* 0x00000005ff087e24 */ /* 0x000fe2000f8e00ff */
[----:B------:R-:W-:Y:S01]  /*5820*/  VOTEU.ALL UP0, P1 ;  /* 0x0000000000ff7886 */ /* 0x000fe20000800000 */
[----:B------:R-:W-:Y:S01]  /*5830*/  UMOV UR19, UR43 ;  /* 0x0000002b00137c82 */ /* 0x000fe20008000000 */
[----:B------:R-:W-:Y:S01]  /*5840*/  UMOV UR20, UR36 ;  /* 0x0000002400147c82 */ /* 0x000fe20008000000 */
[----:B------:R-:W-:Y:S01]  /*5850*/  UMOV UR11, UR43 ;  /* 0x0000002b000b7c82 */ /* 0x000fe20008000000 */
[----:B------:R-:W-:Y:S01]  /*5860*/  UMOV UR12, UR36 ;  /* 0x00000024000c7c82 */ /* 0x000fe20008000000 */
[----:B------:R-:W-:Y:S01]  /*5870*/  UMOV UR9, UR17 ;  /* 0x0000001100097c82 */ /* 0x000fe20008000000 */
[----:B------:R-:W-:Y:S01]  /*5880*/  IMAD.U32 R9, RZ, RZ, UR4 ;  /* 0x00000004ff097e24 */ /* 0x000fe2000f8e00ff */
[----:B------:R-:W-:Y:S01]  /*5890*/  @!P1 R2UR UR4, R8 ;  /* 0x00000000080492ca */ /* 0x000fe200000e0000 */
[----:B------:R-:W-:Y:S01]  /*58a0*/  UMOV UR36, UR29 ;  /* 0x0000001d00247c82 */ /* 0x000fe20008000000 */
[----:B------:R-:W-:Y:S02]  /*58b0*/  LOP3.LUT R13, R13, R0, RZ, 0x3c, !PT ;  /* 0x000000000d0d7212 */ /* 0x000fe400078e3cff */
[----:B------:R-:W-:Y:S02]  /*58c0*/  @!P1 R2UR UR5, R9 ;  /* 0x00000000090592ca */ /* 0x000fe400000e0000 */
[----:B------:R-:W-:Y:S11]  /*58d0*/  SEL R14, R14, RZ, P0 ;  /* 0x000000ff0e0e7207 */ /* 0x000ff60000000000 */
[----:B------:R1:W-:Y:S01]  /*58e0*/  @!UP0 UTMALDG.3D [UR16], [UR4], desc[UR6] ;  /* 0x00000610040085b4 */ /* 0x0003e20008011000 */
[----:B------:R-:W-:Y:S05]  /*58f0*/  VOTEU.ALL UP0, P1 ;  /* 0x0000000000ff7886 */ /* 0x000fea0000800000 */
[----:B------:R3:W-:Y:S01]  /*5900*/  @!UP0 UTMALDG.3D [UR8], [UR4], desc[UR6] ;  /* 0x00000608040085b4 */ /* 0x0007e20008011000 */
[----:B------:R3:W-:Y:S01]  /*5910*/  @!P1 SYNCS.ARRIVE.TRANS64.RED.A0TR RZ, [UR21+0x98], R7 ;  /* 0x00009807ffff99a7 */ /* 0x0007e20008300415 */
[----:B------:R-:W-:Y:S01]  /*5920*/  SYNCS.ARRIVE.TRANS64.RED.A1T0 RZ, [UR38], RZ ;  /* 0x000000ffffff79a7 */ /* 0x000fe20008100426 */
[----:B-1----:R-:W-:Y:S01]  /*5930*/  UIADD3 UR20, UPT, UPT, UR14, UR24, URZ ;  /* 0x000000180e147290 */ /* 0x002fe2000fffe0ff */
[----:B------:R-:W-:Y:S11]  /*5940*/  BRA.U UP1, `(.L_x_100) ;  /* 0xfffffff101047547 */ /* 0x000ff6000b83ffff */
[----:B------:R-:W-:-:S04]  /*5950*/  SHF.L.U32 R2, R15, 0x1f, RZ ;  /* 0x0000001f0f027819 */ /* 0x000fc800000006ff */
[----:B------:R-:W1:Y:S02]  /*5960*/  SYNCS.PHASECHK.TRANS64.TRYWAIT P0, [UR21+0xa0], R2 ;  /* 0x0000a002ff0075a7 */ /* 0x000e640008001115 */
[----:B-1----:R-:W-:Y:S05]  /*5970*/  @!P0 BRA `(.L_x_101) ;  /* 0x0000005400088947 */ /* 0x002fea0003800000 */
.L_x_196:
[----:B------:R-:W4:Y:S02]  /*5980*/  SYNCS.PHASECHK.TRANS64.TRYWAIT P0, [UR21+0xa8], R2 ;  /* 0x0000a802ff0075a7 */ /* 0x000f240008001115 */
[----:B----4-:R-:W-:Y:S05]  /*5990*/  @!P0 BRA `(.L_x_102) ;  /* 0x0000005400188947 */ /* 0x010fea0003800000 */
.L_x_198:
[----:B------:R-:W4:Y:S02]  /*59a0*/  SYNCS.PHASECHK.TRANS64.TRYWAIT P0, [UR21+0xb0], R2 ;  /* 0x0000b002ff0075a7 */ /* 0x000f240008001115 */
[----:B----4-:R-:W-:Y:S05]  /*59b0*/  @!P0 BRA `(.L_x_103) ;  /* 0x0000005400288947 */ /* 0x010fea0003800000 */
.L_x_200:
[----:B-1----:R-:W-:-:S07]  /*59c0*/  MOV R0, UR21 ;  /* 0x0000001500007c02 */ /* 0x002fce0008000f00 */
.L_x_104:
[----:B-1----:R-:W-:-:S04]  /*59d0*/  SHF.L.U32 R2, R15, 0x1f, RZ ;  /* 0x0000001f0f027819 */ /* 0x002fc800000006ff */
[----:B------:R1:W4:Y:S03]  /*59e0*/  SYNCS.PHASECHK.TRANS64.TRYWAIT P0, [R0+URZ+0xb8], R2 ;  /* 0x0000b802000075a7 */ /* 0x00032600080011ff */
[----:B----4-:R-:W-:Y:S05]  /*59f0*/  @!P0 NANOSLEEP.SYNCS 0x989680 ;  /* 0x009896800000895d */ /* 0x010fea0003900000 */
[----:B------:R-:W4:Y:S02]  /*5a00*/  @!P0 SYNCS.PHASECHK.TRANS64 P0, [R0+URZ+0xb8], R2 ;  /* 0x0000b802000085a7 */ /* 0x000f2400080010ff */
[----:B--234-:R-:W-:Y:S05]  /*5a10*/  @P0 EXIT ;  /* 0x000000000000094d */ /* 0x01cfea0003800000 */
[----:B------:R-:W-:Y:S05]  /*5a20*/  BRA `(.L_x_104) ;  /* 0xfffffffc00e87947 */ /* 0x000fea000383ffff */
.L_x_89:
[----:B------:R-:W-:-:S06]  /*5a30*/  UISETP.GE.AND UP0, UPT, UR25, 0x4, UPT ;  /* 0x000000041900788c */ /* 0x000fcc000bf06270 */
[----:B------:R-:W-:-:S13]  /*5a40*/  PLOP3.LUT P0, PT, PT, PT, UP0, 0x80, 0x8 ;  /* 0x000000000008781c */ /* 0x000fda0003f0f008 */
[----:B-1----:R-:W-:Y:S05]  /*5a50*/  @!P0 EXIT ;  /* 0x000000000000894d */ /* 0x002fea0003800000 */
[----:B------:R-:W-:Y:S01]  /*5a60*/  BAR.SYNC.DEFER_BLOCKING 0x6, 0xa0 ;  /* 0x0182800000007b1d */ /* 0x000fe20000010000 */
[C---:B------:R-:W-:Y:S01]  /*5a70*/  IMAD.SHL.U32 R79, R90.reuse, 0x20, RZ ;  /* 0x000000205a4f7824 */ /* 0x040fe200078e00ff */
[----:B------:R-:W-:Y:S01]  /*5a80*/  CS2R R84, SRZ ;  /* 0x0000000000547805 */ /* 0x000fe2000001ff00 */
[----:B------:R-:W-:Y:S01]  /*5a90*/  IMAD.SHL.U32 R5, R81, 0x400, RZ ;  /* 0x0000040051057824 */ /* 0x000fe200078e00ff */
[----:B------:R-:W-:Y:S01]  /*5aa0*/  CS2R R86, SRZ ;  /* 0x0000000000567805 */ /* 0x000fe2000001ff00 */
[C---:B------:R-:W-:Y:S01]  /*5ab0*/  IMAD.U32 R37, R90.reuse, 0x10000, RZ ;  /* 0x000100005a257824 */ /* 0x040fe200078e00ff */
[----:B------:R-:W-:Y:S01]  /*5ac0*/  UMOV UR43, 0x400 ;  /* 0x00000400002b7882 */ /* 0x000fe20000000000 */
[----:B------:R-:W-:Y:S01]  /*5ad0*/  LOP3.LUT R78, R79, 0xb60, RZ, 0xc0, !PT ;  /* 0x00000b604f4e7812 */ /* 0x000fe200078ec0ff */
[----:B------:R-:W-:Y:S01]  /*5ae0*/  ULEA UR43, UR46, UR43, 0x18 ;  /* 0x0000002b2e2b7291 */ /* 0x000fe2000f8ec0ff */
[----:B------:R-:W1:Y:S01]  /*5af0*/  LDC.64 R74, c[0x0][0x888] ;  /* 0x00022200ff4a7b82 */ /* 0x000e620000000a00 */
[----:B------:R-:W-:Y:S01]  /*5b00*/  IMAD.SHL.U32 R4, R90, 0x4, RZ ;  /* 0x000000045a047824 */ /* 0x000fe200078e00ff */
[----:B------:R-:W-:Y:S01]  /*5b10*/  LOP3.LUT R78, R78, 0x400, R5, 0xf8, !PT ;  /* 0x000004004e4e7812 */ /* 0x000fe200078ef805 */
[----:B------:R-:W-:Y:S01]  /*5b20*/  IMAD.SHL.U32 R5, R81, 0x200000, RZ ;  /* 0x0020000051057824 */ /* 0x000fe200078e00ff */
[C---:B------:R-:W-:Y:S01]  /*5b30*/  LOP3.LUT R6, R79.reuse, 0x80, RZ, 0xc0, !PT ;  /* 0x000000804f067812 */ /* 0x040fe200078ec0ff */
[----:B------:R-:W-:Y:S01]  /*5b40*/  UIADD3 UR4, UPT, UPT, UR43, 0x4200, URZ ;  /* 0x000042002b047890 */ /* 0x000fe2000fffe0ff */
[----:B------:R-:W-:Y:S01]  /*5b50*/  LOP3.LUT P0, RZ, R79, 0x80, RZ, 0xc0, !PT ;  /* 0x000000804fff7812 */ /* 0x000fe2000780c0ff */
[----:B------:R-:W-:Y:S01]  /*5b60*/  IMAD.MOV.U32 R36, RZ, RZ, RZ ;  /* 0x000000ffff247224 */ /* 0x000fe200078e00ff */
[----:B------:R-:W2:Y:S01]  /*5b70*/  LDC.64 R76, c[0x0][0x890] ;  /* 0x00022400ff4c7b82 */ /* 0x000ea20000000a00 */
[----:B------:R-:W-:Y:S01]  /*5b80*/  LOP3.LUT R5, R5, 0x200000, RZ, 0xc0, !PT ;  /* 0x0020000005057812 */ /* 0x000fe200078ec0ff */
[----:B------:R-:W-:Y:S01]  /*5b90*/  IMAD.MOV.U32 R88, RZ, RZ, RZ ;  /* 0x000000ffff587224 */ /* 0x000fe200078e00ff */
[----:B------:R-:W-:Y:S01]  /*5ba0*/  LOP3.LUT R4, R6, 0x10, R4, 0xf8, !PT ;  /* 0x0000001006047812 */ /* 0x000fe200078ef804 */
[----:B------:R-:W-:Y:S01]  /*5bb0*/  IMAD.U32 R89, RZ, RZ, UR4 ;  /* 0x00000004ff597e24 */ /* 0x000fe2000f8e00ff */
[----:B------:R-:W-:Y:S01]  /*5bc0*/  LOP3.LUT R37, R5, 0x400000, R37, 0xf8, !PT ;  /* 0x0040000005257812 */ /* 0x000fe200078ef825 */
[----:B------:R-:W3:Y:S01]  /*5bd0*/  LDCU UR58, c[0x0][0x370] ;  /* 0x00006e00ff3a77ac */ /* 0x000ee20008000800 */
[----:B------:R-:W4:Y:S01]  /*5be0*/  LDS R0, [UR43+0x180] ;  /* 0x0001802bff007984 */ /* 0x000f220008000800 */
[----:B------:R-:W1:Y:S01]  /*5bf0*/  LDC.64 R72, c[0x0][0x8b0] ;  /* 0x00022c00ff487b82 */ /* 0x000e620000000a00 */
[----:B------:R-:W-:Y:S01]  /*5c00*/  LOP3.LUT R78, R78, R4, RZ, 0xfc, !PT ;  /* 0x000000044e4e7212 */ /* 0x000fe200078efcff */
[----:B------:R-:W1:Y:S01]  /*5c10*/  LDCU.64 UR62, c[0x0][0x348] ;  /* 0x00006900ff3e77ac */ /* 0x000e620008000a00 */
[----:B------:R-:W-:Y:S01]  /*5c20*/  LOP3.LUT R90, R90, 0x60, RZ, 0xc0, !PT ;  /* 0x000000605a5a7812 */ /* 0x000fe200078ec0ff */
[----:B------:R-:W1:Y:S04]  /*5c30*/  LDCU UR42, c[0x0][0xb0c] ;  /* 0x00016180ff2a77ac */ /* 0x000e680008000800 */
[----:B------:R-:W1:Y:S01]  /*5c40*/  LDC.64 R70, c[0x0][0x8a8] ;  /* 0x00022a00ff467b82 */ /* 0x000e620000000a00 */
[----:B------:R-:W1:Y:S01]  /*5c50*/  LDCU UR39, c[0x0][0xb30] ;  /* 0x00016600ff2777ac */ /* 0x000e620008000800 */
[----:B------:R-:W1:Y:S01]  /*5c60*/  LDCU.64 UR56, c[0x0][0x888] ;  /* 0x00011100ff3877ac */ /* 0x000e620008000a00 */
[----:B------:R-:W1:Y:S01]  /*5c70*/  LDCU.64 UR40, c[0x0][0xb28] ;  /* 0x00016500ff2877ac */ /* 0x000e620008000a00 */
[----:B------:R-:W1:Y:S01]  /*5c80*/  LDCU.128 UR52, c[0x0][0xb10] ;  /* 0x00016200ff3477ac */ /* 0x000e620008000c00 */
[----:B------:R-:W1:Y:S01]  /*5c90*/  LDCU UR47, c[0x0][0x374] ;  /* 0x00006e80ff2f77ac */ /* 0x000e620008000800 */
[----:B------:R-:W-:Y:S01]  /*5ca0*/  UIADD3 UR60, UPT, UPT, UR43, 0x200, URZ ;  /* 0x000002002b3c7890 */ /* 0x000fe2000fffe0ff */
[----:B----4-:R-:W-:Y:S01]  /*5cb0*/  IMAD.IADD R37, R0, 0x1, R37 ;  /* 0x0000000100257824 */ /* 0x010fe200078e0225 */
[----:B--23--:R-:W-:-:S10]  /*5cc0*/  P2R R0, PR, RZ, 0x1 ;  /* 0x00000001ff007803 */ /* 0x00cfd40000000000 */
.L_x_146:
[C---:B------:R-:W-:Y:S02]  /*5cd0*/  LEA R3, R84.reuse, UR43, 0x3 ;  /* 0x0000002b54037c11 */ /* 0x040fe4000f8e18ff */
[----:B------:R-:W-:Y:S02]  /*5ce0*/  SHF.L.U32 R0, R87, 0x1f, RZ ;  /* 0x0000001f57007819 */ /* 0x000fe400000006ff */
[----:B------:R-:W-:Y:S02]  /*5cf0*/  LEA R4, R84, UR43, 0x4 ;  /* 0x0000002b54047c11 */ /* 0x000fe4000f8e20ff */
[----:B------:R-:W2:Y:S02]  /*5d00*/  SYNCS.PHASECHK.TRANS64.TRYWAIT P0, [R3+URZ+0xd0], R0 ;  /* 0x0000d000030075a7 */ /* 0x000ea400080011ff */
[----:B-12---:R-:W-:Y:S05]  /*5d10*/  @!P0 BRA `(.L_x_105) ;  /* 0x0000005000688947 */ /* 0x006fea0003800000 */
.L_x_201:
[----:B------:R-:W3:Y:S01]  /*5d20*/  LDS.128 R4, [R4+0x160] ;  /* 0x0001600004047984 */ /* 0x000ee20000000c00 */
[----:B------:R-:W-:Y:S01]  /*5d30*/  UISETP.GE.AND UP0, UPT, UR45, 0x1, UPT ;  /* 0x000000012d00788c */ /* 0x000fe2000bf06270 */
[----:B------:R-:W-:Y:S01]  /*5d40*/  @!PT LDS RZ, [RZ] ;  /* 0x00000000fffff984 */ /* 0x000fe20000000800 */
[----:B------:R-:W-:Y:S01]  /*5d50*/  @!PT LDS RZ, [RZ] ;  /* 0x00000000fffff984 */ /* 0x000fe20000000800 */
[----:B------:R-:W-:Y:S01]  /*5d60*/  @!PT LDS RZ, [RZ] ;  /* 0x00000000fffff984 */ /* 0x000fe20000000800 */
[----:B------:R-:W-:Y:S01]  /*5d70*/  @!PT LDS RZ, [RZ] ;  /* 0x00000000fffff984 */ /* 0x000fe20000000800 */
[----:B------:R4:W-:Y:S06]  /*5d80*/  MEMBAR.ALL.CTA ;  /* 0x0000000000007992 */ /* 0x0009ec0000008000 */
[----:B----4-:R-:W4:Y:S01]  /*5d90*/  FENCE.VIEW.ASYNC.S ;  /* 0x00000000000073c6 */ /* 0x010f220000000000 */
[----:B---3--:R-:W-:Y:S11]  /*5da0*/  LOP3.LUT P0, RZ, R6, 0x1, RZ, 0xc0, !PT ;  /* 0x0000000106ff7812 */ /* 0x008ff6000780c0ff */
[----:B------:R-:W-:Y:S02]  /*5db0*/  @!UPT UIADD3 URZ, UPT, UPT, URZ, URZ, URZ ;  /* 0x000000fffffff290 */ /* 0x000fe4000fffe0ff */
[----:B----4-:R-:W-:Y:S01]  /*5dc0*/  VOTEU.ANY UP1, P0 ;  /* 0x0000000000ff7886 */ /* 0x010fe20000020100 */
[----:B------:R-:W-:Y:S01]  /*5dd0*/  PLOP3.LUT P0, PT, PT, PT, UP1, 0x80, 0x8 ;  /* 0x000000000008781c */ /* 0x000fe20003f0f018 */
[----:B------:R-:W-:Y:S11]  /*5de0*/  UP2UR UR44, UPR, URZ, 0x2 ;  /* 0x00000002ff2c7883 */ /* 0x000ff60008000000 */
[----:B------:R-:W-:Y:S01]  /*5df0*/  @!UPT UIADD3 URZ, UPT, UPT, URZ, URZ, URZ ;  /* 0x000000fffffff290 */ /* 0x000fe2000fffe0ff */
[----:B--2---:R-:W-:Y:S02]  /*5e00*/  @P0 SHF.R.U32.HI R0, RZ, 0x10, R5 ;  /* 0x00000010ff000819 */ /* 0x004fe40000011605 */
        /* <DEDUP_REMOVED lines=12> */
[----:B------:R-:W3:Y:S01]  /*5ed0*/  LDCU UR12, c[0x0][0xb20] ;  /* 0x00016400ff0c77ac */ /* 0x000ee20008000800 */
[----:B-1----:R-:W-:Y:S02]  /*5ee0*/  UIMAD.WIDE.U32 UR4, UR47, UR55, URZ ;  /* 0x000000372f0472a5 */ /* 0x002fe4000f8e00ff */
[----:B------:R-:W-:Y:S02]  /*5ef0*/  UIMAD.WIDE.U32 UR6, UR58, UR52, URZ ;  /* 0x000000343a0672a5 */ /* 0x000fe4000f8e00ff */
[----:B------:R-:W-:Y:S02]  /*5f00*/  UISETP.NE.AND UP0, UPT, UR54, 0x1, UPT ;  /* 0x000000013600788c */ /* 0x000fe4000bf05270 */
[----:B------:R-:W-:Y:S02]  /*5f10*/  UIMAD.WIDE.U32 UR8, UR37, UR55, URZ ;  /* 0x00000037250872a5 */ /* 0x000fe4000f8e00ff */
[----:B------:R-:W-:Y:S02]  /*5f20*/  UIMAD.WIDE.U32 UR10, UR38, UR52, URZ ;  /* 0x00000034260a72a5 */ /* 0x000fe4000f8e00ff */
[----:B------:R-:W-:Y:S02]  /*5f30*/  UISETP.NE.AND UP1, UPT, UR42, 0x1, UPT ;  /* 0x000000012a00788c */ /* 0x000fe4000bf25270 */
[----:B------:R-:W-:Y:S01]  /*5f40*/  UISETP.NE.AND UP2, UPT, UR45, 0x1, UPT ;  /* 0x000000012d00788c */ /* 0x000fe2000bf45270 */
[----:B------:R-:W-:Y:S02]  /*5f50*/  UMOV UR4, UR5 ;  /* 0x0000000500047c82 */ /* 0x000fe40008000000 */
[----:B---3--:R-:W-:Y:S03]  /*5f60*/  USHF.R.U32.HI UR5, URZ, UR12, UR4 ;  /* 0x0000000cff057299 */ /* 0x008fe60008011604 */
[----:B------:R-:W-:Y:S02]  /*5f70*/  UMOV UR4, UR7 ;  /* 0x0000000700047c82 */ /* 0x000fe40008000000 */
[----:B------:R-:W-:Y:S02]  /*5f80*/  USHF.R.U32.HI UR7, URZ, UR53, UR4 ;  /* 0x00000035ff077299 */ /* 0x000fe40008011604 */
[----:B------:R-:W-:Y:S02]  /*5f90*/  USEL UR4, UR47, UR5, !UP0 ;  /* 0x000000052f047287 */ /* 0x000fe4000c000000 */
[----:B------:R-:W-:Y:S01]  /*5fa0*/  USEL UR7, UR58, UR7, !UP1 ;  /* 0x000000073a077287 */ /* 0x000fe2000c800000 */
[----:B------:R-:W-:Y:S01]  /*5fb0*/  UMOV UR5, UR9 ;  /* 0x0000000900057c82 */ /* 0x000fe20008000000 */
[----:B------:R-:W-:Y:S02]  /*5fc0*/  UIMAD.WIDE.U32 UR8, UR4, UR40, URZ ;  /* 0x00000028040872a5 */ /* 0x000fe4000f8e00ff */
[----:B------:R-:W-:Y:S03]  /*5fd0*/  USHF.R.U32.HI UR6, URZ, UR12, UR5 ;  /* 0x0000000cff067299 */ /* 0x000fe60008011605 */
[----:B------:R-:W-:Y:S01]  /*5fe0*/  UMOV UR5, UR11 ;  /* 0x0000000b00057c82 */ /* 0x000fe20008000000 */
[----:B------:R-:W-:Y:S02]  /*5ff0*/  UIMAD.WIDE.U32 UR10, UR7, UR40, URZ ;  /* 0x00000028070a72a5 */ /* 0x000fe4000f8e00ff */
[----:B------:R-:W-:Y:S02]  /*6000*/  USHF.R.U32.HI UR12, URZ, UR53, UR5 ;  /* 0x00000035ff0c7299 */ /* 0x000fe40008011605 */
[----:B------:R-:W-:Y:S01]  /*6010*/  USEL UR6, UR37, UR6, !UP0 ;  /* 0x0000000625067287 */ /* 0x000fe2000c000000 */
[----:B------:R-:W-:Y:S02]  /*6020*/  UMOV UR5, UR9 ;  /* 0x0000000900057c82 */ /* 0x000fe40008000000 */
[----:B------:R-:W-:Y:S01]  /*6030*/  UMOV UR10, UR11 ;  /* 0x0000000b000a7c82 */ /* 0x000fe20008000000 */
[----:B------:R-:W-:Y:S02]  /*6040*/  @UP2 USHF.R.U32.HI UR4, URZ, UR41, UR5 ;  /* 0x00000029ff042299 */ /* 0x000fe40008011605 */
[----:B------:R-:W-:Y:S02]  /*6050*/  @UP2 USHF.R.U32.HI UR7, URZ, UR41, UR10 ;  /* 0x00000029ff072299 */ /* 0x000fe4000801160a */
[----:B------:R-:W-:Y:S02]  /*6060*/  UIMAD UR4, UR45, UR4, URZ ;  /* 0x000000042d0472a4 */ /* 0x000fe4000f8e02ff */
        /* <DEDUP_REMOVED lines=8> */
[----:B------:R-:W-:Y:S02]  /*60f0*/  USEL UR11, UR6, UR4, !UP2 ;  /* 0x00000004060b7287 */ /* 0x000fe4000d000000 */
[----:B------:R-:W-:Y:S02]  /*6100*/  UIADD3 UR8, UPT, UPT, -UR5, URZ, URZ ;  /* 0x000000ff05087290 */ /* 0x000fe4000fffe1ff */
[----:B------:R-:W-:Y:S01]  /*6110*/  UIADD3 UR10, UPT, UPT, -UR11, URZ, URZ ;  /* 0x000000ff0b0a7290 */ /* 0x000fe2000fffe1ff */
[----:B------:R-:W-:Y:S01]  /*6120*/  @!UP0 UMOV UR4, UR9 ;  /* 0x0000000900048c82 */ /* 0x000fe20008000000 */
[----:B------:R-:W-:Y:S02]  /*6130*/  UIADD3 UR9, UPT, UPT, -UR6, URZ, URZ ;  /* 0x000000ff06097290 */ /* 0x000fe4000fffe1ff */
[----:B------:R-:W-:Y:S02]  /*6140*/  @!UP0 USHF.R.U32.HI UR4, URZ, UR41, UR4 ;  /* 0x00000029ff048299 */ /* 0x000fe40008011604 */
[----:B------:R-:W-:Y:S02]  /*6150*/  UIMAD UR10, UR45, UR10, UR6 ;  /* 0x0000000a2d0a72a4 */ /* 0x000fe4000f8e0206 */
[----:B------:R-:W-:Y:S04]  /*6160*/  @!UP0 USEL UR4, UR5, UR4, !UP2 ;  /* 0x0000000405048287 */ /* 0x000fe8000d000000 */
[----:B------:R-:W-:Y:S02]  /*6170*/  @!UP0 UIMAD UR10, UR7, UR10, UR4 ;  /* 0x0000000a070a82a4 */ /* 0x000fe4000f8e0204 */
[----:B------:R-:W-:Y:S02]  /*6180*/  @!UP0 UIADD3 UR11, UPT, UPT, UR11, -UR4, URZ ;  /* 0x800000040b0b8290 */ /* 0x000fe4000fffe0ff */
[----:B------:R-:W-:Y:S02]  /*6190*/  UIMAD UR7, UR42, UR8, UR38 ;  /* 0x000000082a0772a4 */ /* 0x000fe4000f8e0226 */
[----:B------:R-:W-:Y:S02]  /*61a0*/  @!UP0 UIMAD UR6, UR11, UR45, UR5 ;  /* 0x0000002d0b0682a4 */ /* 0x000fe4000f8e0205 */
[----:B------:R-:W-:Y:S01]  /*61b0*/  UIMAD UR4, UR54, UR9, UR37 ;  /* 0x00000009360472a4 */ /* 0x000fe2000f8e0225 */
[----:B------:R-:W-:Y:S02]  /*61c0*/  @!UP0 UMOV UR5, UR10 ;  /* 0x0000000a00058c82 */ /* 0x000fe40008000000 */
[----:B------:R-:W-:Y:S02]  /*61d0*/  UIMAD UR38, UR5, UR42, UR7 ;  /* 0x0000002a052672a4 */ /* 0x000fe4000f8e0207 */
[----:B------:R-:W-:Y:S11]  /*61e0*/  UIMAD UR37, UR6, UR54, UR4 ;  /* 0x00000036062572a4 */ /* 0x000ff6000f8e0204 */
[----:B------:R-:W-:Y:S01]  /*61f0*/  @!UPT UIADD3 URZ, UPT, UPT, URZ, URZ, URZ ;  /* 0x000000fffffff290 */ /* 0x000fe2000fffe0ff */
.L_x_106:
[----:B-1----:R-:W-:Y:S01]  /*6200*/  UISETP.NE.AND UP0, UPT, UR39, 0x1, UPT ;  /* 0x000000012700788c */ /* 0x002fe2000bf05270 */
[----:B------:R-:W-:Y:S01]  /*6210*/  IADD3 R84, PT, PT, R84, 0x1, RZ ;  /* 0x0000000154547810 */ /* 0x000fe20007ffe0ff */
[----:B------:R-:W-:Y:S02]  /*6220*/  USHF.L.U32 UR50, UR20, 0x6, URZ ;  /* 0x0000000614327899 */ /* 0x000fe400080006ff */
[----:B------:R-:W-:Y:S07]  /*6230*/  USHF.L.U32 UR49, UR30, 0x8, URZ ;  /* 0x000000081e317899 */ /* 0x000fee00080006ff */
[----:B------:R-:W1:Y:S01]  /*6240*/  @!UP0 LDCU.128 UR12, c[0x0][0xb10] ;  /* 0x00016200ff0c87ac */ /* 0x000e620008000c00 */
[----:B------:R-:W3:Y:S01]  /*6250*/  @!UP0 LDCU UR5, c[0x0][0xb0c] ;  /* 0x00016180ff0587ac */ /* 0x000ee20008000800 */
[----:B------:R-:W4:Y:S01]  /*6260*/  @!UP0 LDCU UR10, c[0x0][0xb20] ;  /* 0x00016400ff0a87ac */ /* 0x000f220008000800 */
[----:B-1----:R-:W-:Y:S02]  /*6270*/  UIMAD.WIDE.U32 UR8, UR38, UR12, URZ ;  /* 0x0000000c260872a5 */ /* 0x002fe4000f8e00ff */
[----:B------:R-:W-:Y:S02]  /*6280*/  UIMAD.WIDE.U32 UR6, UR37, UR15, URZ ;  /* 0x0000000f250672a5 */ /* 0x000fe4000f8e00ff */
[----:B------:R-:W-:Y:S03]  /*6290*/  @!UP0 UISETP.NE.AND UP1, UPT, UR14, 0x1, UPT ;  /* 0x000000010e00888c */ /* 0x000fe6000bf25270 */
[----:B------:R-:W-:Y:S01]  /*62a0*/  @!UP0 UMOV UR4, UR9 ;  /* 0x0000000900048c82 */ /* 0x000fe20008000000 */
[----:B---3--:R-:W-:Y:S02]  /*62b0*/  @!UP0 UISETP.NE.AND UP2, UPT, UR5, 0x1, UPT ;  /* 0x000000010500888c */ /* 0x008fe4000bf45270 */
[----:B------:R-:W-:Y:S01]  /*62c0*/  @!UP0 USHF.R.U32.HI UR4, URZ, UR13, UR4 ;  /* 0x0000000dff048299 */ /* 0x000fe20008011604 */
[----:B------:R-:W-:Y:S02]  /*62d0*/  @!UP0 UMOV UR6, UR7 ;  /* 0x0000000700068c82 */ /* 0x000fe40008000000 */
[----:B----4-:R-:W-:Y:S02]  /*62e0*/  @!UP0 USHF.R.U32.HI UR6, URZ, UR10, UR6 ;  /* 0x0000000aff068299 */ /* 0x010fe40008011606 */
[----:B------:R-:W-:Y:S02]  /*62f0*/  @!UP0 USEL UR7, UR38, UR4, !UP2 ;  /* 0x0000000426078287 */ /* 0x000fe4000d000000 */
[----:B------:R-:W-:Y:S04]  /*6300*/  @!UP0 USEL UR6, UR37, UR6, !UP1 ;  /* 0x0000000625068287 */ /* 0x000fe8000c800000 */
[----:B------:R-:W-:Y:S02]  /*6310*/  @!UP0 UIADD3 UR4, UPT, UPT, -UR7, UR6, URZ ;  /* 0x0000000607048290 */ /* 0x000fe4000fffe1ff */
[----:B------:R-:W-:Y:S02]  /*6320*/  @!UP0 UIADD3 UR6, UPT, UPT, UR7, -UR6, URZ ;  /* 0x8000000607068290 */ /* 0x000fe4000fffe0ff */
[----:B------:R-:W-:Y:S02]  /*6330*/  @!UP0 UIMAD UR38, UR4, UR5, UR38 ;  /* 0x00000005042682a4 */ /* 0x000fe4000f8e0226 */
[----:B------:R-:W-:Y:S02]  /*6340*/  @!UP0 UIMAD UR37, UR6, UR14, UR37 ;  /* 0x0000000e062582a4 */ /* 0x000fe4000f8e0225 */
[----:B------:R-:W-:Y:S09]  /*6350*/  ULOP3.LUT UP0, URZ, UR60, 0x90, URZ, 0xc0, !UPT ;  /* 0x000000903cff7892 */ /* 0x000ff2000f80c0ff */
[----:B------:R-:W-:Y:S05]  /*6360*/  BRA.U !UP0, `(.L_x_107) ;  /* 0x0000000108407547 */ /* 0x000fea000b800000 */
[----:B------:R-:W1:Y:S01]  /*6370*/  LDCU.64 UR8, c[0x4][0x88] ;  /* 0x01001100ff0877ac */ /* 0x000e620008000a00 */
[----:B------:R-:W-:Y:S01]  /*6380*/  MOV R3, 0x0 ;  /* 0x0000000000037802 */ /* 0x000fe20000000f00 */
[----:B------:R-:W-:Y:S02]  /*6390*/  HFMA2 R12, -RZ, RZ, 0, 5.9604644775390625e-08 ;  /* 0x00000001ff0c7431 */ /* 0x000fe400000001ff */
[----:B------:R-:W-:Y:S02]  /*63a0*/  IMAD.MOV.U32 R8, RZ, RZ, 0x70 ;  /* 0x00000070ff087424 */ /* 0x000fe400078e00ff */
[----:B------:R-:W-:Y:S01]  /*63b0*/  IMAD.MOV.U32 R13, RZ, RZ, RZ ;  /* 0x000000ffff0d7224 */ /* 0x000fe200078e00ff */
[----:B------:R-:W3:Y:S01]  /*63c0*/  LDCU.64 UR6, c[0x4][0x90] ;  /* 0x01001200ff0677ac */ /* 0x000ee20008000a00 */
[----:B------:R-:W4:Y:S01]  /*63d0*/  LDC.64 R2, c[0x4][R3] ;  /* 0x0100000003027b82 */ /* 0x000f220000000a00 */
[----:B------:R-:W2:Y:S01]  /*63e0*/  LDCU.64 UR4, c[0x4][0x8] ;  /* 0x01000100ff0477ac */ /* 0x000ea20008000a00 */
[----:B-1----:R-:W-:Y:S01]  /*63f0*/  MOV R5, UR9 ;  /* 0x0000000900057c02 */ /* 0x002fe20008000f00 */
[----:B------:R-:W-:Y:S01]  /*6400*/  IMAD.U32 R4, RZ, RZ, UR8 ;  /* 0x00000008ff047e24 */ /* 0x000fe2000f8e00ff */
[----:B---3--:R-:W-:Y:S01]  /*6410*/  MOV R7, UR7 ;  /* 0x0000000700077c02 */ /* 0x008fe20008000f00 */
[----:B------:R-:W-:Y:S01]  /*6420*/  IMAD.U32 R6, RZ, RZ, UR6 ;  /* 0x00000006ff067e24 */ /* 0x000fe2000f8e00ff */
[----:B--2---:R-:W-:Y:S01]  /*6430*/  MOV R11, UR5 ;  /* 0x00000005000b7c02 */ /* 0x004fe20008000f00 */
[----:B------:R-:W-:Y:S02]  /*6440*/  IMAD.U32 R10, RZ, RZ, UR4 ;  /* 0x00000004ff0a7e24 */ /* 0x000fe4000f8e00ff */
[----:B------:R-:W-:Y:S07]  /*6450*/  LEPC R20, `(.L_x_107) ;  /* 0x000000001014794e */ /* 0x000fee0000000000 */
[----:B----45:R-:W-:Y:S05]  /*6460*/  CALL.ABS.NOINC R2 ;  /* 0x0000000002007343 */ /* 0x030fea0003c00000 */
.L_x_107:
[----:B------:R-:W-:Y:S01]  /*6470*/  LOP3.LUT P0, RZ, R89, 0x90, RZ, 0xc0, !PT ;  /* 0x0000009059ff7812 */ /* 0x000fe2000780c0ff */
[----:B------:R-:W-:Y:S11]  /*6480*/  BSSY.RECONVERGENT B6, `(.L_x_108) ;  /* 0x0000013000067945 */ /* 0x000ff60003800200 */
[----:B------:R-:W-:Y:S01]  /*6490*/  @!UPT UIADD3 URZ, UPT, UPT, URZ, URZ, URZ ;  /* 0x000000fffffff290 */ /* 0x000fe2000fffe0ff */
[----:B------:R-:W-:Y:S05]  /*64a0*/  @!P0 BRA `(.L_x_109) ;  /* 0x0000000000408947 */ /* 0x000fea0003800000 */
        /* <DEDUP_REMOVED lines=16> */
.L_x_109:
[----:B------:R-:W-:Y:S05]  /*65b0*/  BSYNC.RECONVERGENT B6 ;  /* 0x0000000000067941 */ /* 0x000fea0003800200 */
.L_x_108:
[----:B------:R-:W-:Y:S02]  /*65c0*/  ISETP.NE.U32.AND P0, PT, RZ, UR56, PT ;  /* 0x00000038ff007c0c */ /* 0x000fe4000bf05070 */
[C---:B------:R-:W-:Y:S02]  /*65d0*/  ISETP.NE.U32.AND P4, PT, R76.reuse, RZ, PT ;  /* 0x000000ff4c00720c */ /* 0x040fe40003f85070 */
[----:B------:R-:W-:Y:S02]  /*65e0*/  ISETP.NE.U32.AND P1, PT, R76, RZ, PT ;  /* 0x000000ff4c00720c */ /* 0x000fe40003f25070 */
[----:B------:R-:W-:Y:S02]  /*65f0*/  ISETP.NE.AND.EX P0, PT, RZ, UR57, PT, P0 ;  /* 0x00000039ff007c0c */ /* 0x000fe4000bf05300 */
[C---:B------:R-:W-:Y:S02]  /*6600*/  ISETP.NE.AND.EX P4, PT, R77.reuse, RZ, PT, P4 ;  /* 0x000000ff4d00720c */ /* 0x040fe40003f85340 */
[----:B------:R-:W-:Y:S02]  /*6610*/  ISETP.NE.AND.EX P1, PT, R77, RZ, P0, P1 ;  /* 0x000000ff4d00720c */ /* 0x000fe40000725310 */
[----:B------:R-:W-:Y:S02]  /*6620*/  ISETP.NE.U32.AND P5, PT, R72, RZ, PT ;  /* 0x000000ff4800720c */ /* 0x000fe40003fa5070 */
[----:B------:R-:W-:Y:S02]  /*6630*/  ISETP.NE.U32.AND P2, PT, RZ, UR56, PT ;  /* 0x00000038ff007c0c */ /* 0x000fe4000bf45070 */
[----:B------:R-:W-:Y:S02]  /*6640*/  PLOP3.LUT P0, PT, PT, PT, PT, 0x8, 0x80 ;  /* 0x000000000080781c */ /* 0x000fe40003f0e170 */
[----:B------:R-:W-:Y:S02]  /*6650*/  ISETP.NE.AND.EX P5, PT, R73, RZ, PT, P5 ;  /* 0x000000ff4900720c */ /* 0x000fe40003fa5350 */
[----:B------:R-:W-:Y:S03]  /*6660*/  ISETP.NE.AND.EX P2, PT, RZ, UR57, PT, P2 ;  /* 0x00000039ff007c0c */ /* 0x000fe6000bf45320 */
[----:B------:R-:W-:Y:S01]  /*6670*/  @!P1 PLOP3.LUT P0, PT, P4, PT, PT, 0x80, 0x8 ;  /* 0x000000000008981c */ /* 0x000fe2000270f070 */
[----:B------:R-:W-:Y:S01]  /*6680*/  @!UPT UIADD3 URZ, UPT, UPT, URZ, URZ, URZ ;  /* 0x000000fffffff290 */ /* 0x000fe2000fffe0ff */
[----:B------:R-:W-:Y:S11]  /*6690*/  @!P4 BRA `(.L_x_110) ;  /* 0x000000000030c947 */ /* 0x000ff60003800000 */
[----:B------:R-:W-:Y:S01]  /*66a0*/  ISETP.NE.U32.AND P3, PT, R74, RZ, PT ;  /* 0x000000ff4a00720c */ /* 0x000fe20003f65070 */
[----:B------:R-:W1:Y:S01]  /*66b0*/  LDCU.64 UR4, c[0x0][0x358] ;  /* 0x00006b00ff0477ac */ /* 0x000e620008000a00 */
[----:B------:R-:W-:Y:S02]  /*66c0*/  IMAD.MOV.U32 R80, RZ, RZ, 0x1 ;  /* 0x00000001ff507424 */ /* 0x000fe400078e00ff */
[----:B------:R-:W-:Y:S11]  /*66d0*/  ISETP.NE.AND.EX P3, PT, R75, RZ, PT, P3 ;  /* 0x000000ff4b00720c */ /* 0x000ff60003f65330 */
[----:B------:R-:W-:Y:S02]  /*66e0*/  @!UPT UIADD3 URZ, UPT, UPT, URZ, URZ, URZ ;  /* 0x000000fffffff290 */ /* 0x000fe4000fffe0ff */
[----:B------:R-:W3:Y:S01]  /*66f0*/  @P3 LDC.64 R2, c[0x0][0x888] ;  /* 0x00022200ff023b82 */ /* 0x000ee20000000a00 */
[----:B--2---:R-:W-:Y:S04]  /*6700*/  @P3 IMAD R0, R76, UR36, RZ ;  /* 0x000000244c003c24 */ /* 0x004fe8000f8e02ff */
[----:B---3--:R-:W-:Y:S04]  /*6710*/  @P3 IMAD.WIDE R2, R0, 0x4, R2 ;  /* 0x0000000400023825 */ /* 0x008fe800078e0202 */
[----:B------:R-:W-:Y:S01]  /*6720*/  HFMA2 R0, -RZ, RZ, 0, 5.9604644775390625e-08 ;  /* 0x00000001ff007431 */ /* 0x000fe200000001ff */
[----:B-1---5:R1:W5:Y:S04]  /*6730*/  @P3 LDG.E R40, desc[UR4][R2.64] ;  /* 0x0000000402283981 */ /* 0x022368000c1e1900 */
[----:B------:R-:W-:Y:S01]  /*6740*/  @!P3 PRMT R80, R0, 0x7610, R80 ;  /* 0x000076100050b816 */ /* 0x000fe20000000050 */
[----:B-1----:R-:W3:Y:S06]  /*6750*/  @!P3 LDC R40, c[0x0][0x880] ;  /* 0x00022000ff28bb82 */ /* 0x002eec0000000800 */
.L_x_110:
[----:B------:R-:W-:Y:S05]  /*6760*/  @!P5 BRA `(.L_x_111) ;  /* 0x000000000024d947 */ /* 0x000fea0003800000 */
[----:B------:R-:W-:Y:S01]  /*6770*/  ISETP.NE.U32.AND P3, PT, R70, RZ, PT ;  /* 0x000000ff4600720c */ /* 0x000fe20003f65070 */
[----:B------:R-:W1:Y:S03]  /*6780*/  LDCU.64 UR4, c[0x0][0x358] ;  /* 0x00006b00ff0477ac */ /* 0x000e660008000a00 */
[----:B------:R-:W-:Y:S11]  /*6790*/  ISETP.NE.AND.EX P3, PT, R71, RZ, PT, P3 ;  /* 0x000000ff4700720c */ /* 0x000ff60003f65330 */
[----:B------:R-:W-:Y:S02]  /*67a0*/  @!UPT UIADD3 URZ, UPT, UPT, URZ, URZ, URZ ;  /* 0x000000fffffff290 */ /* 0x000fe4000fffe0ff */
[----:B------:R-:W4:Y:S01]  /*67b0*/  @P3 LDC.64 R2, c[0x0][0x8a8] ;  /* 0x00022a00ff023b82 */ /* 0x000f220000000a00 */
[----:B--2---:R-:W-:Y:S04]  /*67c0*/  @P3 IMAD R0, R72, UR36, RZ ;  /* 0x0000002448003c24 */ /* 0x004fe8000f8e02ff */
[----:B----4-:R-:W-:Y:S05]  /*67d0*/  @P3 IMAD.WIDE R2, R0, 0x4, R2 ;  /* 0x0000000400023825 */ /* 0x010fea00078e0202 */
[----:B-1---5:R1:W5:Y:S02]  /*67e0*/  @P3 LDG.E R38, desc[UR4][R2.64] ;  /* 0x0000000402263981 */ /* 0x022364000c1e1900 */
[----:B-1----:R-:W4:Y:S02]  /*67f0*/  @!P3 LDC R38, c[0x0][0x8a0] ;  /* 0x00022800ff26bb82 */ /* 0x002f240000000800 */
.L_x_111:
[----:B---3-5:R-:W-:Y:S01]  /*6800*/  ISETP.NE.AND P3, PT, R40, RZ, PT ;  /* 0x000000ff2800720c */ /* 0x028fe20003f65270 */
[----:B------:R-:W-:Y:S01]  /*6810*/  BSSY B1, `(.L_x_112) ;  /* 0x000003f000017945 */ /* 0x000fe20003800000 */
[----:B------:R-:W-:Y:S01]  /*6820*/  SEL R2, RZ, 0xffffffff, P2 ;  /* 0xffffffffff027807 */ /* 0x000fe20001000000 */
[----:B------:R-:W-:Y:S01]  /*6830*/  IMAD.MOV.U32 R52, RZ, RZ, 0x1 ;  /* 0x00000001ff347424 */ /* 0x000fe200078e00ff */
[----:B--2---:R-:W-:Y:S01]  /*6840*/  @!P1 SEL R0, RZ, 0xffffffff, P3 ;  /* 0xffffffffff009807 */ /* 0x004fe20001800000 */
[----:B------:R-:W-:Y:S01]  /*6850*/  IMAD R39, R36, 0x80, R37 ;  /* 0x0000008024277824 */ /* 0x000fe200078e0225 */
[----:B------:R-:W-:Y:S02]  /*6860*/  LOP3.LUT P2, RZ, R80, 0xff, RZ, 0xc0, !PT ;  /* 0x000000ff50ff7812 */ /* 0x000fe4000784c0ff */
[----:B------:R-:W-:Y:S02]  /*6870*/  CS2R R50, SRZ ;  /* 0x0000000000327805 */ /* 0x000fe4000001ff00 */
[----:B------:R-:W-:Y:S02]  /*6880*/  LEA R3, R86, UR43, 0x3 ;  /* 0x0000002b56037c11 */ /* 0x000fe4000f8e18ff */
[----:B------:R-:W-:Y:S02]  /*6890*/  CS2R R48, SRZ ;  /* 0x0000000000307805 */ /* 0x000fe4000001ff00 */
[----:B------:R-:W-:Y:S02]  /*68a0*/  @P0 SEL R0, R2, R0, !P2 ;  /* 0x0000000002000207 */ /* 0x000fe40005000000 */
[----:B------:R-:W-:Y:S02]  /*68b0*/  CS2R R46, SRZ ;  /* 0x00000000002e7805 */ /* 0x000fe4000001ff00 */
[----:B------:R-:W-:Y:S02]  /*68c0*/  LEA R83, R36, UR43, 0x3 ;  /* 0x0000002b24537c11 */ /* 0x000fe4000f8e18ff */
[----:B------:R-:W-:Y:S02]  /*68d0*/  CS2R R44, SRZ ;  /* 0x00000000002c7805 */ /* 0x000fe4000001ff00 */
[----:B------:R-:W-:Y:S02]  /*68e0*/  @!P1 LOP3.LUT R0, R0, 0x1, RZ, 0xc0, !PT ;  /* 0x0000000100009812 */ /* 0x000fe400078ec0ff */
[----:B------:R-:W-:Y:S02]  /*68f0*/  SHF.L.U32 R4, R88, 0x1f, RZ ;  /* 0x0000001f58047819 */ /* 0x000fe400000006ff */
[----:B------:R-:W-:Y:S04]  /*6900*/  ISETP.NE.U32.OR P6, PT, R0, 0x1, P1 ;  /* 0x000000010000780c */ /* 0x000fe80000fc5470 */
[----:B------:R-:W-:Y:S09]  /*6910*/  P2R R60, PR, RZ, 0x40 ;  /* 0x00000040ff3c7803 */ /* 0x000ff20000000000 */
[----:B------:R-:W-:Y:S04]  /*6920*/  @P6 SHF.L.U32 R0, R85, 0x1f, RZ ;  /* 0x0000001f55006819 */ /* 0x000fe800000006ff */
[----:B------:R1:W2:Y:S01]  /*6930*/  @P6 SYNCS.PHASECHK.TRANS64.TRYWAIT P1, [R3+URZ+0x80], R0 ;  /* 0x00008000030065a7 */ /* 0x0002a200080211ff */
[----:B------:R3:W3:Y:S01]  /*6940*/  SYNCS.PHASECHK.TRANS64.TRYWAIT P0, [R83+URZ+0xf0], R4 ;  /* 0x0000f004530075a7 */ /* 0x0006e200080011ff */
[----:B-1----:R-:W-:Y:S04]  /*6950*/  SEL R0, RZ, 0xffffffff, P3 ;  /* 0xffffffffff007807 */ /* 0x002fe80001800000 */
[----:B------:R-:W-:Y:S04]  /*6960*/  @P4 SEL R0, R2, R0, !P2 ;  /* 0x0000000002004207 */ /* 0x000fe80005000000 */
[----:B------:R-:W-:Y:S04]  /*6970*/  LOP3.LUT R0, R0, 0x1, RZ, 0xc0, !PT ;  /* 0x0000000100007812 */ /* 0x000fe800078ec0ff */
[----:B------:R-:W-:Y:S04]  /*6980*/  ISETP.NE.U32.AND P5, PT, R0, 0x1, PT ;  /* 0x000000010000780c */ /* 0x000fe80003fa5070 */
[----:B------:R-:W-:Y:S02]  /*6990*/  P2R R53, PR, RZ, 0x20 ;  /* 0x00000020ff357803 */ /* 0x000fe40000000000 */
[----:B--2---:R-:W-:Y:S01]  /*69a0*/  @P6 SEL R52, RZ, 0x1, !P1 ;  /* 0x00000001ff346807 */ /* 0x004fe20004800000 */
[----:B---3--:R-:W-:Y:S06]  /*69b0*/  @!P6 BRA `(.L_x_113) ;  /* 0x000000000090e947 */ /* 0x008fec0003800000 */
[----:B------:R-:W-:Y:S01]  /*69c0*/  @P5 IMAD R5, R86, 0x1000, R78 ;  /* 0x0000100056055824 */ /* 0x000fe200078e024e */
[----:B------:R-:W-:Y:S01]  /*69d0*/  LOP3.LUT P6, RZ, R79, 0x80, RZ, 0xc0, !PT ;  /* 0x000000804fff7812 */ /* 0x000fe200078cc0ff */
[----:B------:R-:W-:Y:S01]  /*69e0*/  BSSY B0, `(.L_x_114) ;  /* 0x000000f000007945 */ /* 0x000fe20003800000 */
[----:B------:R-:W-:Y:S01]  /*69f0*/  ISETP.NE.AND P2, PT, R52, RZ, PT ;  /* 0x000000ff3400720c */ /* 0x000fe20003f45270 */
[----:B------:R-:W-:Y:S01]  /*6a00*/  @P5 VIADD R0, R5, UR43 ;  /* 0x0000002b05005c36 */ /* 0x000fe20008000000 */
[----:B------:R-:W-:Y:S02]  /*6a10*/  PLOP3.LUT P1, PT, PT, PT, PT, 0x8, 0x80 ;  /* 0x000000000080781c */ /* 0x000fe40003f2e170 */
[----:B------:R-:W-:Y:S02]  /*6a20*/  CS2R R46, SRZ ;  /* 0x00000000002e7805 */ /* 0x000fe4000001ff00 */
[----:B------:R-:W-:Y:S01]  /*6a30*/  @P5 PLOP3.LUT P1, PT, P6, PT, PT, 0x80, 0x8 ;  /* 0x000000000008581c */ /* 0x000fe2000372f070 */
[C---:B------:R-:W-:Y:S01]  /*6a40*/  @P5 VIADD R2, R0.reuse, 0x10 ;  /* 0x0000001000025836 */ /* 0x040fe20000000000 */
[----:B------:R-:W-:Y:S02]  /*6a50*/  CS2R R44, SRZ ;  /* 0x00000000002c7805 */ /* 0x000fe4000001ff00 */
[----:B------:R-:W-:Y:S02]  /*6a60*/  CS2R R50, SRZ ;  /* 0x0000000000327805 */ /* 0x000fe4000001ff00 */
[----:B------:R-:W-:Y:S07]  /*6a70*/  CS2R R48, SRZ ;  /* 0x0000000000307805 */ /* 0x000fee000001ff00 */
[----:B------:R-:W-:Y:S01]  /*6a80*/  @P1 VIADD R2, R0, 0xfffffff0 ;  /* 0xfffffff000021836 */ /* 0x000fe20000000000 */
[----:B------:R-:W-:Y:S06]  /*6a90*/  @P2 BRA `(.L_x_115) ;  /* 0x00000000000c2947 */ /* 0x000fec0003800000 */
[----:B------:R-:W-:Y:S04]  /*6aa0*/  SHF.L.U32 R0, R85, 0x1f, RZ ;  /* 0x0000001f55007819 */ /* 0x000fe800000006ff */
[----:B------:R-:W1:Y:S02]  /*6ab0*/  SYNCS.PHASECHK.TRANS64.TRYWAIT P1, [R3+URZ+0x80], R0 ;  /* 0x00008000030075a7 */ /* 0x000e6400080211ff */
[----:B-1----:R-:W-:Y:S05]  /*6ac0*/  @!P1 BRA `(.L_x_116) ;  /* 0x0000004400109947 */ /* 0x002fea0003800000 */
.L_x_115:
[----:B------:R-:W-:Y:S05]  /*6ad0*/  BSYNC B0 ;  /* 0x0000000000007941 */ /* 0x000fea0003800000 */
.L_x_114:
[----:B------:R-:W-:Y:S01]  /*6ae0*/  ISETP.NE.AND P1, PT, R53, RZ, PT ;  /* 0x000000ff3500720c */ /* 0x000fe20003f25270 */
[----:B-1----:R-:W-:Y:S02]  /*6af0*/  VIADD R3, R3, 0xa0 ;  /* 0x000000a003037836 */ /* 0x002fe40000000000 */
[----:B------:R-:W-:Y:S02]  /*6b00*/  IMAD.U32 R0, RZ, RZ, UR46 ;  /* 0x0000002eff007e24 */ /* 0x000fe4000f8e00ff */
[----:B------:R-:W-:Y:S03]  /*6b10*/  VIADD R86, R86, 0x1 ;  /* 0x0000000156567836 */ /* 0x000fe60000000000 */
[----:B------:R-:W-:Y:S05]  /*6b20*/  PRMT R0, R0, 0x654, R3 ;  /* 0x0000065400007816 */ /* 0x000fea0000000003 */
[----:B------:R1:W2:Y:S04]  /*6b30*/  @P1 LDS.128 R44, [R5+UR43+0x200] ;  /* 0x0002002b052c1984 */ /* 0x0002a80008000c00 */
[----:B------:R1:W3:Y:S01]  /*6b40*/  @P1 LDS.128 R48, [R2+0x200] ;  /* 0x0002000002301984 */ /* 0x0002e20000000c00 */
[C---:B------:R-:W-:Y:S01]  /*6b50*/  ISETP.NE.AND P1, PT, R86.reuse, 0x4, PT ;  /* 0x000000045600780c */ /* 0x040fe20003f25270 */
[----:B------:R-:W-:Y:S01]  /*6b60*/  @!PT LDS RZ, [RZ] ;  /* 0x00000000fffff984 */ /* 0x000fe20000000800 */
[----:B------:R-:W-:Y:S01]  /*6b70*/  @!PT LDS RZ, [RZ] ;  /* 0x00000000fffff984 */ /* 0x000fe20000000800 */
[----:B------:R-:W-:Y:S01]  /*6b80*/  @!PT LDS RZ, [RZ] ;  /* 0x00000000fffff984 */ /* 0x000fe20000000800 */
[----:B------:R-:W-:Y:S01]  /*6b90*/  @!PT LDS RZ, [RZ] ;  /* 0x00000000fffff984 */ /* 0x000fe20000000800 */
[----:B------:R5:W-:Y:S06]  /*6ba0*/  MEMBAR.ALL.CTA ;  /* 0x0000000000007992 */ /* 0x000bec0000008000 */
[----:B-----5:R-:W5:Y:S01]  /*6bb0*/  FENCE.VIEW.ASYNC.S ;  /* 0x00000000000073c6 */ /* 0x020f620000000000 */
[----:B------:R-:W-:Y:S01]  /*6bc0*/  SEL R86, R86, RZ, P1 ;  /* 0x000000ff56567207 */ /* 0x000fe20000800000 */
[----:B-----5:R5:W-:Y:S02]  /*6bd0*/  SYNCS.ARRIVE.TRANS64.RED.A1T0 RZ, [R0+URZ], RZ ;  /* 0x000000ff00ff79a7 */ /* 0x020be400081004ff */
[----:B-----5:R-:W-:Y:S04]  /*6be0*/  SEL R0, RZ, 0x1, P1 ;  /* 0x00000001ff007807 */ /* 0x020fe80000800000 */
[----:B-12---:R-:W-:Y:S02]  /*6bf0*/  LOP3.LUT R85, R85, R0, RZ, 0x3c, !PT ;  /* 0x0000000055557212 */ /* 0x006fe400078e3cff */
.L_x_113:
[----:B------:R-:W-:Y:S05]  /*6c00*/  BSYNC B1 ;  /* 0x0000000000017941 */ /* 0x000fea0003800000 */
.L_x_112:
[----:B------:R-:W-:Y:S04]  /*6c10*/  SHF.R.U32.HI R0, RZ, 0x15, R39 ;  /* 0x00000015ff007819 */ /* 0x000fe80000011627 */
[----:B------:R-:W-:Y:S01]  /*6c20*/  LOP3.LUT P1, RZ, R0, 0x3, R81, 0x48, !PT ;  /* 0x0000000300ff7812 */ /* 0x000fe20007824851 */
[----:B------:R-:W-:Y:S01]  /*6c30*/  @!UPT UIADD3 URZ, UPT, UPT, URZ, URZ, URZ ;  /* 0x000000fffffff290 */ /* 0x000fe2000fffe0ff */
[----:B------:R-:W-:Y:S11]  /*6c40*/  @P0 BRA `(.L_x_117) ;  /* 0x0000000000080947 */ /* 0x000ff60003800000 */
[----:B------:R-:W1:Y:S02]  /*6c50*/  SYNCS.PHASECHK.TRANS64.TRYWAIT P0, [R83+URZ+0xf0], R4 ;  /* 0x0000f004530075a7 */ /* 0x000e6400080011ff */
[----:B-1----:R-:W-:Y:S05]  /*6c60*/  @!P0 BRA `(.L_x_118) ;  /* 0x0000004000bc8947 */ /* 0x002fea0003800000 */
.L_x_117:
[----:B------:R-:W-:Y:S05]  /*6c70*/  @!P1 BRA `(.L_x_119) ;  /* 0x0000000000409947 */ /* 0x000fea0003800000 */
[----:B------:R-:W2:Y:S01]  /*6c80*/  LDCU.64 UR8, c[0x4][0x78] ;  /* 0x01000f00ff0877ac */ /* 0x000ea20008000a00 */
[----:B------:R-:W-:Y:S01]  /*6c90*/  MOV R3, 0x0 ;  /* 0x0000000000037802 */ /* 0x000fe20000000f00 */
[----:B------:R-:W-:Y:S02]  /*6ca0*/  HFMA2 R12, -RZ, RZ, 0, 5.9604644775390625e-08 ;  /* 0x00000001ff0c7431 */ /* 0x000fe400000001ff */
[----:B------:R-:W-:Y:S02]  /*6cb0*/  IMAD.MOV.U32 R8, RZ, RZ, 0x192 ;  /* 0x00000192ff087424 */ /* 0x000fe400078e00ff */
[----:B------:R-:W-:Y:S01]  /*6cc0*/  IMAD.MOV.U32 R13, RZ, RZ, RZ ;  /* 0x000000ffff0d7224 */ /* 0x000fe200078e00ff */
[----:B------:R-:W5:Y:S01]  /*6cd0*/  LDCU.64 UR6, c[0x4][0x80] ;  /* 0x01001000ff0677ac */ /* 0x000f620008000a00 */
[----:B------:R-:W3:Y:S01]  /*6ce0*/  LDC.64 R2, c[0x4][R3] ;  /* 0x0100000003027b82 */ /* 0x000ee20000000a00 */
[----:B------:R-:W4:Y:S01]  /*6cf0*/  LDCU.64 UR4, c[0x4][0x18] ;  /* 0x01000300ff0477ac */ /* 0x000f220008000a00 */
[----:B--2---:R-:W-:Y:S01]  /*6d00*/  MOV R5, UR9 ;  /* 0x0000000900057c02 */ /* 0x004fe20008000f00 */
[----:B-1----:R-:W-:Y:S01]  /*6d10*/  IMAD.U32 R4, RZ, RZ, UR8 ;  /* 0x00000008ff047e24 */ /* 0x002fe2000f8e00ff */
[----:B-----5:R-:W-:Y:S01]  /*6d20*/  MOV R7, UR7 ;  /* 0x0000000700077c02 */ /* 0x020fe20008000f00 */
[----:B------:R-:W-:Y:S01]  /*6d30*/  IMAD.U32 R6, RZ, RZ, UR6 ;  /* 0x00000006ff067e24 */ /* 0x000fe2000f8e00ff */
[----:B----4-:R-:W-:Y:S01]  /*6d40*/  MOV R11, UR5 ;  /* 0x00000005000b7c02 */ /* 0x010fe20008000f00 */
[----:B------:R-:W-:Y:S02]  /*6d50*/  IMAD.U32 R10, RZ, RZ, UR4 ;  /* 0x00000004ff0a7e24 */ /* 0x000fe4000f8e00ff */
[----:B------:R-:W-:Y:S07]  /*6d60*/  LEPC R20, `(.L_x_119) ;  /* 0x000000001014794e */ /* 0x000fee0000000000 */
[----:B---3--:R-:W-:Y:S05]  /*6d70*/  CALL.ABS.NOINC R2 ;  /* 0x0000000002007343 */ /* 0x008fea0003c00000 */
.L_x_119:
[----:B------:R-:W-:Y:S01]  /*6d80*/  IMAD.U32 R42, R45, 0x10000, RZ ;  /* 0x000100002d2a7824 */ /* 0x000fe200078e00ff */
[C---:B------:R-:W-:Y:S01]  /*6d90*/  SHF.L.U32 R2, R44.reuse, 0x10, RZ ;  /* 0x000000102c027819 */ /* 0x040fe200000006ff */
[----:B------:R-:W-:Y:S05]  /*6da0*/  WARPSYNC.ALL ;  /* 0x0000000000007948 */ /* 0x000fea0003800000 */
[----:B------:R-:W-:Y:S01]  /*6db0*/  R2UR UR4, R39 ;  /* 0x00000000270472ca */ /* 0x000fe200000e0000 */
[----:B------:R-:W-:Y:S01]  /*6dc0*/  HFMA2 R54, -RZ, RZ, 0, 9.5367431640625e-07 ;  /* 0x00000010ff367431 */ /* 0x000fe200000001ff */
[C---:B------:R-:W-:Y:S01]  /*6dd0*/  PRMT R3, R44.reuse, 0x8880, RZ ;  /* 0x000088802c037816 */ /* 0x040fe200000000ff */
[----:B------:R-:W-:Y:S01]  /*6de0*/  BSSY.RECONVERGENT B0, `(.L_x_120) ;  /* 0x00000a1000007945 */ /* 0x000fe20003800200 */
[----:B------:R-:W-:Y:S02]  /*6df0*/  SHF.L.U32 R41, R44, 0x8, RZ ;  /* 0x000000082c297819 */ /* 0x000fe400000006ff */
[----:B------:R-:W-:Y:S02]  /*6e00*/  IADD3 R55, PT, PT, R78, UR43, RZ ;  /* 0x0000002b4e377c10 */ /* 0x000fe4000fffe0ff */
[----:B------:R-:W-:Y:S02]  /*6e10*/  LOP3.LUT P5, RZ, R79, 0x80, RZ, 0xc0, !PT ;  /* 0x000000804fff7812 */ /* 0x000fe400078ac0ff */
[----:B------:R-:W-:Y:S02]  /*6e20*/  ISETP.NE.AND P0, PT, R90, RZ, PT ;  /* 0x000000ff5a00720c */ /* 0x000fe40003f05270 */
[----:B------:R-:W-:Y:S01]  /*6e30*/  SEL R54, R54, 0xfffffff0, !P5 ;  /* 0xfffffff036367807 */ /* 0x000fe20006800000 */
[----:B-1----:R-:W4:Y:S01]  /*6e40*/  LDTM.x32 R4, tmem[UR4] ;  /* 0x00000004000479ee */ /* 0x002f2200082c0000 */
[----:B------:R-:W-:Y:S02]  /*6e50*/  ISETP.NE.AND P6, PT, R60, RZ, PT ;  /* 0x000000ff3c00720c */ /* 0x000fe40003fc5270 */
[----:B------:R-:W-:Y:S01]  /*6e60*/  IADD3 R91, PT, PT, R55, R54, RZ ;  /* 0x00000036375b7210 */ /* 0x000fe20007ffe0ff */
[C---:B----4-:R-:W-:Y:S01]  /*6e70*/  IMAD R0, R38.reuse, R4, RZ ;  /* 0x0000000426007224 */ /* 0x050fe200078e02ff */
[----:B------:R-:W-:Y:S01]  /*6e80*/  SHF.R.S32.HI R4, RZ, 0x18, R2 ;  /* 0x00000018ff047819 */ /* 0x000fe20000011402 */
[C---:B------:R-:W-:Y:S01]  /*6e90*/  IMAD R2, R38.reuse, R5, RZ ;  /* 0x0000000526027224 */ /* 0x040fe200078e02ff */
[----:B------:R-:W-:Y:S01]  /*6ea0*/  SHF.R.S32.HI R5, RZ, 0x18, R41 ;  /* 0x00000018ff057819 */ /* 0x000fe20000011429 */
[----:B------:R-:W-:Y:S01]  /*6eb0*/  IMAD R0, R3, R40, R0 ;  /* 0x0000002803007224 */ /* 0x000fe200078e0200 */
[----:B------:R-:W-:Y:S01]  /*6ec0*/  PRMT R41, R45, 0x8880, RZ ;  /* 0x000088802d297816 */ /* 0x000fe200000000ff */
[----:B------:R-:W-:Y:S02]  /*6ed0*/  IMAD R3, R38, R6, RZ ;  /* 0x0000000626037224 */ /* 0x000fe400078e02ff */
[-C--:B------:R-:W-:Y:S01]  /*6ee0*/  IMAD R2, R4, R40.reuse, R2 ;  /* 0x0000002804027224 */ /* 0x080fe200078e0202 */
[----:B------:R-:W-:Y:S01]  /*6ef0*/  SHF.R.S32.HI R4, RZ, 0x18, R44 ;  /* 0x00000018ff047819 */ /* 0x000fe2000001142c */
[C---:B------:R-:W-:Y:S02]  /*6f00*/  IMAD R7, R38.reuse, R7, RZ ;  /* 0x0000000726077224 */ /* 0x040fe400078e02ff */
[-C--:B------:R-:W-:Y:S02]  /*6f10*/  IMAD R3, R5, R40.reuse, R3 ;  /* 0x0000002805037224 */ /* 0x080fe400078e0203 */
[----:B------:R-:W-:Y:S02]  /*6f20*/  IMAD R5, R38, R9, RZ ;  /* 0x0000000926057224 */ /* 0x000fe400078e02ff */
[----:B------:R-:W-:Y:S02]  /*6f30*/  IMAD R7, R4, R40, R7 ;  /* 0x0000002804077224 */ /* 0x000fe400078e0207 */
[C---:B------:R-:W-:Y:S02]  /*6f40*/  IMAD R9, R38.reuse, R13, RZ ;  /* 0x0000000d26097224 */ /* 0x040fe400078e02ff */
[C---:B------:R-:W-:Y:S01]  /*6f50*/  IMAD R4, R38.reuse, R8, RZ ;  /* 0x0000000826047224 */ /* 0x040fe200078e02ff */
[----:B------:R-:W-:Y:S01]  /*6f60*/  I2IP.S8.S32.SAT R56, R7, R3, RZ ;  /* 0x0000000307387239 */ /* 0x000fe200000014ff */
[C---:B------:R-:W-:Y:S01]  /*6f70*/  IMAD R13, R38.reuse, R17, RZ ;  /* 0x00000011260d7224 */ /* 0x040fe200078e02ff */
[----:B------:R-:W-:Y:S01]  /*6f80*/  SHF.R.S32.HI R7, RZ, 0x18, R45 ;  /* 0x00000018ff077819 */ /* 0x000fe2000001142d */
[----:B------:R-:W-:Y:S01]  /*6f90*/  IMAD R8, R38, R12, RZ ;  /* 0x0000000c26087224 */ /* 0x000fe200078e02ff */
[----:B------:R-:W-:Y:S01]  /*6fa0*/  I2IP.S8.S32.SAT R56, R2, R0, R56 ;  /* 0x0000000002387239 */ /* 0x000fe20000001438 */
[C---:B------:R-:W-:Y:S01]  /*6fb0*/  IMAD R17, R38.reuse, R21, RZ ;  /* 0x0000001526117224 */ /* 0x040fe200078e02ff */
[----:B------:R-:W-:Y:S01]  /*6fc0*/  SHF.R.S32.HI R2, RZ, 0x18, R46 ;  /* 0x00000018ff027819 */ /* 0x000fe2000001142e */
[----:B------:R-:W-:Y:S01]  /*6fd0*/  IMAD R12, R38, R16, RZ ;  /* 0x00000010260c7224 */ /* 0x000fe200078e02ff */
[----:B------:R-:W-:Y:S01]  /*6fe0*/  SHF.L.U32 R0, R46, 0x8, RZ ;  /* 0x000000082e007819 */ /* 0x000fe200000006ff */
[C---:B------:R-:W-:Y:S02]  /*6ff0*/  IMAD R21, R38.reuse, R25, RZ ;  /* 0x0000001926157224 */ /* 0x040fe400078e02ff */
[C---:B------:R-:W-:Y:S01]  /*7000*/  IMAD R16, R38.reuse, R20, RZ ;  /* 0x0000001426107224 */ /* 0x040fe200078e02ff */
[----:B------:R-:W-:Y:S01]  /*7010*/  SHF.R.S32.HI R0, RZ, 0x18, R0 ;  /* 0x00000018ff007819 */ /* 0x000fe20000011400 */
[C---:B------:R-:W-:Y:S02]  /*7020*/  IMAD R25, R38.reuse, R29, RZ ;  /* 0x0000001d26197224 */ /* 0x040fe400078e02ff */
[C---:B------:R-:W-:Y:S02]  /*7030*/  IMAD R20, R38.reuse, R24, RZ ;  /* 0x0000001826147224 */ /* 0x040fe400078e02ff */
[C---:B------:R-:W-:Y:S01]  /*7040*/  IMAD R29, R38.reuse, R33, RZ ;  /* 0x00000021261d7224 */ /* 0x040fe200078e02ff */
[----:B------:R-:W-:Y:S01]  /*7050*/  SHF.L.U32 R33, R45, 0x8, RZ ;  /* 0x000000082d217819 */ /* 0x000fe200000006ff */
[C---:B------:R-:W-:Y:S02]  /*7060*/  IMAD R24, R38.reuse, R28, RZ ;  /* 0x0000001c26187224 */ /* 0x040fe400078e02ff */
[C---:B------:R-:W-:Y:S01]  /*7070*/  IMAD R28, R38.reuse, R32, RZ ;  /* 0x00000020261c7224 */ /* 0x040fe200078e02ff */
[----:B------:R-:W-:Y:S01]  /*7080*/  SHF.R.S32.HI R32, RZ, 0x18, R42 ;  /* 0x00000018ff207819 */ /* 0x000fe2000001142a */
[----:B------:R-:W-:Y:S01]  /*7090*/  IMAD R4, R41, R40, R4 ;  /* 0x0000002829047224 */ /* 0x000fe200078e0204 */
[----:B------:R-:W-:Y:S01]  /*70a0*/  SHF.R.S32.HI R3, RZ, 0x18, R33 ;  /* 0x00000018ff037819 */ /* 0x000fe20000011421 */
[----:B------:R-:W-:Y:S01]  /*70b0*/  IMAD R6, R38, R10, RZ ;  /* 0x0000000a26067224 */ /* 0x000fe200078e02ff */
[----:B------:R-:W-:Y:S01]  /*70c0*/  PRMT R33, R46, 0x8880, RZ ;  /* 0x000088802e217816 */ /* 0x000fe200000000ff */
[-C--:B------:R-:W-:Y:S01]  /*70d0*/  IMAD R5, R32, R40.reuse, R5 ;  /* 0x0000002820057224 */ /* 0x080fe200078e0205 */
[----:B------:R-:W-:Y:S01]  /*70e0*/  SHF.L.U32 R32, R46, 0x10, RZ ;  /* 0x000000102e207819 */ /* 0x000fe200000006ff */
[C---:B------:R-:W-:Y:S02]  /*70f0*/  IMAD R11, R38.reuse, R11, RZ ;  /* 0x0000000b260b7224 */ /* 0x040fe400078e02ff */
[-C--:B------:R-:W-:Y:S02]  /*7100*/  IMAD R6, R3, R40.reuse, R6 ;  /* 0x0000002803067224 */ /* 0x080fe400078e0206 */
[----:B------:R-:W-:Y:S01]  /*7110*/  IMAD R11, R7, R40, R11 ;  /* 0x00000028070b7224 */ /* 0x000fe200078e020b */
[----:B------:R-:W-:Y:S01]  /*7120*/  SHF.R.S32.HI R7, RZ, 0x18, R32 ;  /* 0x00000018ff077819 */ /* 0x000fe20000011420 */
[----:B------:R-:W-:Y:S02]  /*7130*/  IMAD.MOV.U32 R3, RZ, RZ, R33 ;  /* 0x000000ffff037224 */ /* 0x000fe400078e0021 */
[----:B------:R-:W-:Y:S01]  /*7140*/  IMAD R10, R38, R14, RZ ;  /* 0x0000000e260a7224 */ /* 0x000fe200078e02ff */
[----:B------:R-:W-:Y:S01]  /*7150*/  I2IP.S8.S32.SAT R11, R11, R6, RZ ;  /* 0x000000060b0b7239 */ /* 0x000fe200000014ff */
[-C--:B------:R-:W-:Y:S01]  /*7160*/  IMAD R8, R3, R40.reuse, R8 ;  /* 0x0000002803087224 */ /* 0x080fe200078e0208 */
[----:B------:R-:W-:Y:S01]  /*7170*/  SHF.L.U32 R3, R47, 0x10, RZ ;  /* 0x000000102f037819 */ /* 0x000fe200000006ff */
[-C--:B------:R-:W-:Y:S01]  /*7180*/  IMAD R9, R7, R40.reuse, R9 ;  /* 0x0000002807097224 */ /* 0x080fe200078e0209 */
[C---:B------:R-:W-:Y:S01]  /*7190*/  PRMT R7, R47.reuse, 0x8880, RZ ;  /* 0x000088802f077816 */ /* 0x040fe200000000ff */
[----:B------:R-:W-:Y:S01]  /*71a0*/  IMAD R10, R0, R40, R10 ;  /* 0x00000028000a7224 */ /* 0x000fe200078e020a */
[----:B------:R-:W-:Y:S01]  /*71b0*/  SHF.R.S32.HI R3, RZ, 0x18, R3 ;  /* 0x00000018ff037819 */ /* 0x000fe20000011403 */
[----:B------:R-:W-:Y:S01]  /*71c0*/  IMAD R15, R38, R15, RZ ;  /* 0x0000000f260f7224 */ /* 0x000fe200078e02ff */
[----:B------:R-:W-:Y:S01]  /*71d0*/  MOV R0, R7 ;  /* 0x0000000700007202 */ /* 0x000fe20000000f00 */
[----:B------:R-:W-:Y:S01]  /*71e0*/  IMAD.SHL.U32 R6, R47, 0x100, RZ ;  /* 0x000001002f067824 */ /* 0x000fe200078e00ff */
[----:B------:R-:W-:Y:S01]  /*71f0*/  I2IP.S8.S32.SAT R57, R5, R4, R11 ;  /* 0x0000000405397239 */ /* 0x000fe2000000140b */
[-C--:B------:R-:W-:Y:S01]  /*7200*/  IMAD R15, R2, R40.reuse, R15 ;  /* 0x00000028020f7224 */ /* 0x080fe200078e020f */
[----:B------:R-:W-:Y:S01]  /*7210*/  SHF.R.S32.HI R2, RZ, 0x18, R47 ;  /* 0x00000018ff027819 */ /* 0x000fe2000001142f */
[----:B------:R-:W-:Y:S01]  /*7220*/  IMAD R12, R0, R40, R12 ;  /* 0x00000028000c7224 */ /* 0x000fe200078e020c */
[----:B------:R-:W-:Y:S01]  /*7230*/  SHF.R.S32.HI R6, RZ, 0x18, R6 ;  /* 0x00000018ff067819 */ /* 0x000fe20000011406 */
[----:B------:R-:W-:Y:S01]  /*7240*/  IMAD R14, R38, R18, RZ ;  /* 0x00000012260e7224 */ /* 0x000fe200078e02ff */
[----:B---3--:R-:W-:Y:S01]  /*7250*/  PRMT R0, R48, 0x8880, RZ ;  /* 0x0000888030007816 */ /* 0x008fe200000000ff */
[-C--:B------:R-:W-:Y:S01]  /*7260*/  IMAD R13, R3, R40.reuse, R13 ;  /* 0x00000028030d7224 */ /* 0x080fe200078e020d */
[C---:B------:R-:W-:Y:S01]  /*7270*/  SHF.L.U32 R4, R49.reuse, 0x10, RZ ;  /* 0x0000001031047819 */ /* 0x040fe200000006ff */
[----:B------:R-:W-:Y:S01]  /*7280*/  IMAD R19, R38, R19, RZ ;  /* 0x0000001326137224 */ /* 0x000fe200078e02ff */
[C---:B------:R-:W-:Y:S01]  /*7290*/  PRMT R3, R49.reuse, 0x8880, RZ ;  /* 0x0000888031037816 */ /* 0x040fe200000000ff */
[-C--:B------:R-:W-:Y:S01]  /*72a0*/  IMAD R14, R6, R40.reuse, R14 ;  /* 0x00000028060e7224 */ /* 0x080fe200078e020e */
[----:B------:R-:W-:Y:S01]  /*72b0*/  SHF.L.U32 R5, R49, 0x8, RZ ;  /* 0x0000000831057819 */ /* 0x000fe200000006ff */
[-C--:B------:R-:W-:Y:S01]  /*72c0*/  IMAD R19, R2, R40.reuse, R19 ;  /* 0x0000002802137224 */ /* 0x080fe200078e0213 */
[----:B------:R-:W-:Y:S01]  /*72d0*/  SHF.L.U32 R2, R48, 0x10, RZ ;  /* 0x0000001030027819 */ /* 0x000fe200000006ff */
[----:B------:R-:W-:Y:S01]  /*72e0*/  IMAD R16, R0, R40, R16 ;  /* 0x0000002800107224 */ /* 0x000fe200078e0210 */
[----:B------:R-:W-:Y:S01]  /*72f0*/  SHF.R.S32.HI R4, RZ, 0x18, R4 ;  /* 0x00000018ff047819 */ /* 0x000fe20000011404 */
[----:B------:R-:W-:Y:S01]  /*7300*/  IMAD.SHL.U32 R0, R48, 0x100, RZ ;  /* 0x0000010030007824 */ /* 0x000fe200078e00ff */
[----:B------:R-:W-:Y:S01]  /*7310*/  SHF.R.S32.HI R2, RZ, 0x18, R2 ;  /* 0x00000018ff027819 */ /* 0x000fe20000011402 */
[C---:B------:R-:W-:Y:S01]  /*7320*/  IMAD R18, R38.reuse, R22, RZ ;  /* 0x0000001626127224 */ /* 0x040fe200078e02ff */
[----:B------:R-:W-:Y:S01]  /*7330*/  I2IP.S8.S32.SAT R10, R15, R10, RZ ;  /* 0x0000000a0f0a7239 */ /* 0x000fe200000014ff */
[----:B------:R-:W-:Y:S01]  /*7340*/  IMAD R23, R38, R23, RZ ;  /* 0x0000001726177224 */ /* 0x000fe200078e02ff */
[----:B------:R-:W-:Y:S01]  /*7350*/  SHF.R.S32.HI R0, RZ, 0x18, R0 ;  /* 0x00000018ff007819 */ /* 0x000fe20000011400 */
[----:B------:R-:W-:Y:S01]  /*7360*/  IMAD R17, R2, R40, R17 ;  /* 0x0000002802117224 */ /* 0x000fe200078e0211 */
[----:B------:R-:W-:Y:S01]  /*7370*/  SHF.R.S32.HI R2, RZ, 0x18, R48 ;  /* 0x00000018ff027819 */ /* 0x000fe20000011430 */
[----:B------:R-:W-:Y:S01]  /*7380*/  IMAD R22, R38, R26, RZ ;  /* 0x0000001a26167224 */ /* 0x000fe200078e02ff */
[----:B------:R-:W-:Y:S01]  /*7390*/  I2IP.S8.S32.SAT R14, R19, R14, RZ ;  /* 0x0000000e130e7239 */ /* 0x000fe200000014ff */
[-C--:B------:R-:W-:Y:S01]  /*73a0*/  IMAD R18, R0, R40.reuse, R18 ;  /* 0x0000002800127224 */ /* 0x080fe200078e0212 */
[----:B------:R-:W-:Y:S01]  /*73b0*/  SHF.R.S32.HI R0, RZ, 0x18, R5 ;  /* 0x00000018ff007819 */ /* 0x000fe20000011405 */
[-C--:B------:R-:W-:Y:S01]  /*73c0*/  IMAD R23, R2, R40.reuse, R23 ;  /* 0x0000002802177224 */ /* 0x080fe200078e0217 */
[----:B------:R-:W-:Y:S01]  /*73d0*/  SHF.R.S32.HI R2, RZ, 0x18, R49 ;  /* 0x00000018ff027819 */ /* 0x000fe20000011431 */
[-C--:B------:R-:W-:Y:S01]  /*73e0*/  IMAD R20, R3, R40.reuse, R20 ;  /* 0x0000002803147224 */ /* 0x080fe200078e0214 */
[----:B------:R-:W-:Y:S01]  /*73f0*/  SHF.L.U32 R3, R50, 0x8, RZ ;  /* 0x0000000832037819 */ /* 0x000fe200000006ff */
[----:B------:R-:W-:Y:S01]  /*7400*/  IMAD R21, R4, R40, R21 ;  /* 0x0000002804157224 */ /* 0x000fe200078e0215 */
[----:B------:R-:W-:Y:S01]  /*7410*/  SHF.R.S32.HI R5, RZ, 0x18, R51 ;  /* 0x00000018ff057819 */ /* 0x000fe20000011433 */
[----:B------:R-:W-:Y:S01]  /*7420*/  IMAD R27, R38, R27, RZ ;  /* 0x0000001b261b7224 */ /* 0x000fe200078e02ff */
[----:B------:R-:W-:Y:S01]  /*7430*/  SHF.R.S32.HI R3, RZ, 0x18, R3 ;  /* 0x00000018ff037819 */ /* 0x000fe20000011403 */
[----:B------:R-:W-:Y:S01]  /*7440*/  IMAD.U32 R4, R50, 0x10000, RZ ;  /* 0x0001000032047824 */ /* 0x000fe200078e00ff */
[----:B------:R-:W-:Y:S01]  /*7450*/  I2IP.S8.S32.SAT R18, R23, R18, RZ ;  /* 0x0000001217127239 */ /* 0x000fe200000014ff */
[-C--:B------:R-:W-:Y:S01]  /*7460*/  IMAD R22, R0, R40.reuse, R22 ;  /* 0x0000002800167224 */ /* 0x080fe200078e0216 */
[----:B------:R-:W-:Y:S01]  /*7470*/  PRMT R0, R50, 0x8880, RZ ;  /* 0x0000888032007816 */ /* 0x000fe200000000ff */
[----:B------:R-:W-:Y:S01]  /*7480*/  IMAD R27, R2, R40, R27 ;  /* 0x00000028021b7224 */ /* 0x000fe200078e021b */
[----:B------:R-:W-:Y:S01]  /*7490*/  SHF.R.S32.HI R2, RZ, 0x18, R4 ;  /* 0x00000018ff027819 */ /* 0x000fe20000011404 */
[----:B------:R-:W-:Y:S01]  /*74a0*/  IMAD R26, R38, R30, RZ ;  /* 0x0000001e261a7224 */ /* 0x000fe200078e02ff */
[----:B------:R-:W-:Y:S01]  /*74b0*/  I2IP.S8.S32.SAT R58, R9, R8, R10 ;  /* 0x00000008093a7239 */ /* 0x000fe2000000140a */
[-C--:B------:R-:W-:Y:S01]  /*74c0*/  IMAD R24, R0, R40.reuse, R24 ;  /* 0x0000002800187224 */ /* 0x080fe200078e0218 */
[----:B------:R-:W-:Y:S01]  /*74d0*/  SHF.R.S32.HI R0, RZ, 0x18, R50 ;  /* 0x00000018ff007819 */ /* 0x000fe20000011432 */
[-C--:B------:R-:W-:Y:S01]  /*74e0*/  IMAD R25, R2, R40.reuse, R25 ;  /* 0x0000002802197224 */ /* 0x080fe200078e0219 */
[----:B------:R-:W-:Y:S01]  /*74f0*/  PRMT R2, R51, 0x8880, RZ ;  /* 0x0000888033027816 */ /* 0x000fe200000000ff */
[----:B------:R-:W-:Y:S01]  /*7500*/  IMAD R26, R3, R40, R26 ;  /* 0x00000028031a7224 */ /* 0x000fe200078e021a */
[----:B------:R-:W-:Y:S01]  /*7510*/  SHF.L.U32 R3, R51, 0x10, RZ ;  /* 0x0000001033037819 */ /* 0x000fe200000006ff */
[----:B------:R-:W-:Y:S01]  /*7520*/  IMAD R31, R38, R31, RZ ;  /* 0x0000001f261f7224 */ /* 0x000fe200078e02ff */
[----:B------:R-:W-:Y:S01]  /*7530*/  I2IP.S8.S32.SAT R59, R13, R12, R14 ;  /* 0x0000000c0d3b7239 */ /* 0x000fe2000000140e */
[----:B------:R-:W-:Y:S01]  /*7540*/  IMAD.SHL.U32 R4, R51, 0x100, RZ ;  /* 0x0000010033047824 */ /* 0x000fe200078e00ff */
[----:B------:R-:W-:Y:S01]  /*7550*/  SHF.R.S32.HI R3, RZ, 0x18, R3 ;  /* 0x00000018ff037819 */ /* 0x000fe20000011403 */
[----:B------:R-:W-:Y:S01]  /*7560*/  IMAD R31, R0, R40, R31 ;  /* 0x00000028001f7224 */ /* 0x000fe200078e021f */
[----:B------:R-:W-:Y:S01]  /*7570*/  I2IP.S8.S32.SAT R16, R17, R16, R18 ;  /* 0x0000001011107239 */ /* 0x000fe20000001412 */
[----:B------:R1:W-:Y:S01]  /*7580*/  STS.128 [R78+UR43+0x4200], R56 ;  /* 0x004200384e007988 */ /* 0x0003e20008000c2b */
[----:B------:R-:W-:Y:S01]  /*7590*/  SHF.R.S32.HI R4, RZ, 0x18, R4 ;  /* 0x00000018ff047819 */ /* 0x000fe20000011404 */
[----:B------:R-:W-:Y:S01]  /*75a0*/  IMAD R28, R2, R40, R28 ;  /* 0x00000028021c7224 */ /* 0x000fe200078e021c */
[----:B------:R-:W-:Y:S01]  /*75b0*/  I2IP.S8.S32.SAT R22, R27, R22, RZ ;  /* 0x000000161b167239 */ /* 0x000fe200000014ff */
[C---:B------:R-:W-:Y:S01]  /*75c0*/  IMAD R30, R38.reuse, R34, RZ ;  /* 0x00000022261e7224 */ /* 0x040fe200078e02ff */
[----:B------:R-:W-:Y:S01]  /*75d0*/  I2IP.S8.S32.SAT R18, R31, R26, RZ ;  /* 0x0000001a1f127239 */ /* 0x000fe200000014ff */
[----:B------:R-:W-:Y:S01]  /*75e0*/  IMAD R29, R3, R40, R29 ;  /* 0x00000028031d7224 */ /* 0x000fe200078e021d */
[----:B------:R-:W-:Y:S01]  /*75f0*/  I2IP.S8.S32.SAT R17, R21, R20, R22 ;  /* 0x0000001415117239 */ /* 0x000fe20000001416 */
[----:B------:R-:W-:Y:S01]  /*7600*/  IMAD R35, R38, R35, RZ ;  /* 0x0000002326237224 */ /* 0x000fe200078e02ff */
[----:B------:R-:W-:Y:S01]  /*7610*/  I2IP.S8.S32.SAT R18, R25, R24, R18 ;  /* 0x0000001819127239 */ /* 0x000fe20000001412 */
[-C--:B------:R-:W-:Y:S01]  /*7620*/  IMAD R30, R4, R40.reuse, R30 ;  /* 0x00000028041e7224 */ /* 0x080fe200078e021e */
[----:B------:R-:W-:Y:S01]  /*7630*/  LEA R0, R86, UR43, 0x3 ;  /* 0x0000002b56007c11 */ /* 0x000fe2000f8e18ff */
[----:B------:R-:W-:Y:S01]  /*7640*/  IMAD R35, R5, R40, R35 ;  /* 0x0000002805237224 */ /* 0x000fe200078e0223 */
[----:B------:R-:W-:Y:S04]  /*7650*/  @P6 SHF.L.U32 R2, R85, 0x1f, RZ ;  /* 0x0000001f55026819 */ /* 0x000fe800000006ff */
[----:B------:R-:W-:Y:S04]  /*7660*/  I2IP.S8.S32.SAT R19, R35, R30, RZ ;  /* 0x0000001e23137239 */ /* 0x000fe800000014ff */
[----:B------:R-:W-:Y:S05]  /*7670*/  I2IP.S8.S32.SAT R19, R29, R28, R19 ;  /* 0x0000001c1d137239 */ /* 0x000fea0000001413 */
[----:B------:R1:W-:Y:S01]  /*7680*/  STS.128 [R91+0x4200], R16 ;  /* 0x004200105b007388 */ /* 0x0003e20000000c00 */
[----:B------:R-:W-:Y:S01]  /*7690*/  @!PT LDS RZ, [RZ] ;  /* 0x00000000fffff984 */ /* 0x000fe20000000800 */
[----:B------:R-:W-:Y:S01]  /*76a0*/  @!PT LDS RZ, [RZ] ;  /* 0x00000000fffff984 */ /* 0x000fe20000000800 */
[----:B------:R-:W-:Y:S01]  /*76b0*/  @!PT LDS RZ, [RZ] ;  /* 0x00000000fffff984 */ /* 0x000fe20000000800 */
[----:B------:R-:W-:Y:S01]  /*76c0*/  @!PT LDS RZ, [RZ] ;  /* 0x00000000fffff984 */ /* 0x000fe20000000800 */
[----:B------:R2:W-:Y:S07]  /*76d0*/  MEMBAR.ALL.CTA ;  /* 0x0000000000007992 */ /* 0x0005ee0000008000 */
[----:B--2---:R-:W2:Y:S02]  /*76e0*/  FENCE.VIEW.ASYNC.S ;  /* 0x00000000000073c6 */ /* 0x004ea40000000000 */
[----:B--2---:R-:W-:Y:S06]  /*76f0*/  BAR.SYNC.DEFER_BLOCKING 0x1, 0x80 ;  /* 0x0042000000007b1d */ /* 0x004fec0000010000 */
[----:B------:R-:W-:Y:S05]  /*7700*/  @P0 BRA `(.L_x_121) ;  /* 0x0000000000380947 */ /* 0x000fea0003800000 */
[----:B------:R-:W-:Y:S01]  /*7710*/  UIADD3 UR4, UPT, UPT, UR43, 0x4200, URZ ;  /* 0x000042002b047890 */ /* 0x000fe2000fffe0ff */
[----:B------:R-:W-:Y:S01]  /*7720*/  UMOV UR51, UR36 ;  /* 0x0000002400337c82 */ /* 0x000fe20008000000 */
[----:B------:R-:W-:Y:S02]  /*7730*/  UIADD3 UR9, UPT, UPT, UR49, 0x80, URZ ;  /* 0x0000008031097890 */ /* 0x000fe4000fffe0ff */
[----:B------:R-:W-:Y:S02]  /*7740*/  UIADD3 UR8, UPT, UPT, UR43, 0x4a00, URZ ;  /* 0x00004a002b087890 */ /* 0x000fe4000fffe0ff */
[----:B------:R-:W-:Y:S01]  /*7750*/  MOV R89, UR4 ;  /* 0x0000000400597c02 */ /* 0x000fe20008000f00 */
[----:B------:R-:W-:Y:S01]  /*7760*/  UIADD3 UR4, UP0, UPT, UR62, 0x680, URZ ;  /* 0x000006803e047890 */ /* 0x000fe2000ff1e0ff */
[----:B------:R-:W-:Y:S02]  /*7770*/  UMOV UR10, UR50 ;  /* 0x00000032000a7c82 */ /* 0x000fe40008000000 */
[----:B------:R-:W-:Y:S01]  /*7780*/  R2UR UR48, R89 ;  /* 0x00000000593072ca */ /* 0x000fe200000e0000 */
[----:B------:R-:W-:Y:S01]  /*7790*/  UIADD3.X UR5, UPT, UPT, URZ, UR63, URZ, UP0, !UPT ;  /* 0x0000003fff057290 */ /* 0x000fe200087fe4ff */
[----:B------:R-:W-:Y:S11]  /*77a0*/  UMOV UR11, UR36 ;  /* 0x00000024000b7c82 */ /* 0x000ff60008000000 */
[----:B------:R2:W-:Y:S01]  /*77b0*/  UTMASTG.3D [UR48], [UR4] ;  /* 0x00000030040073b5 */ /* 0x0005e20008010000 */
[----:B------:R2:W-:Y:S01]  /*77c0*/  UTMASTG.3D [UR8], [UR4] ;  /* 0x00000008040073b5 */ /* 0x0005e20008010000 */
[----:B------:R0:W-:Y:S01]  /*77d0*/  UTMACMDFLUSH ;  /* 0x00000000000079b7 */ /* 0x0001e20000000000 */
[----:B--2---:R-:W-:Y:S04]  /*77e0*/  DEPBAR.LE SB0, 0x1 ;  /* 0x000080400000791a */ /* 0x004fe80000000000 */
.L_x_121:
[----:B------:R-:W-:Y:S05]  /*77f0*/  BSYNC.RECONVERGENT B0 ;  /* 0x0000000000007941 */ /* 0x000fea0003800200 */
.L_x_120:
[----:B------:R-:W-:Y:S06]  /*7800*/  BAR.SYNC.DEFER_BLOCKING 0x1, 0x80 ;  /* 0x0042000000007b1d */ /* 0x000fec0000010000 */
[----:B------:R-:W2:Y:S01]  /*7810*/  @P6 SYNCS.PHASECHK.TRANS64.TRYWAIT P0, [R0+URZ+0x80], R2 ;  /* 0x00008002000065a7 */ /* 0x000ea200080011ff */
[----:B------:R-:W-:Y:S01]  /*7820*/  BSSY B1, `(.L_x_122) ;  /* 0x000001f000017945 */ /* 0x000fe20003800000 */
[----:B--2---:R-:W-:Y:S03]  /*7830*/  @P6 SEL R52, RZ, 0x1, !P0 ;  /* 0x00000001ff346807 */ /* 0x004fe60004000000 */
[----:B------:R-:W-:Y:S05]  /*7840*/  @!P6 BRA `(.L_x_123) ;  /* 0x000000000070e947 */ /* 0x000fea0003800000 */
[----:B------:R-:W-:Y:S01]  /*7850*/  ISETP.NE.AND P1, PT, R53, RZ, PT ;  /* 0x000000ff3500720c */ /* 0x000fe20003f25270 */
[----:B------:R-:W-:Y:S01]  /*7860*/  BSSY B0, `(.L_x_124) ;  /* 0x0000008000007945 */ /* 0x000fe20003800000 */
[----:B------:R-:W-:Y:S11]  /*7870*/  ISETP.NE.AND P0, PT, R52, RZ, PT ;  /* 0x000000ff3400720c */ /* 0x000ff60003f05270 */
[----:B------:R-:W-:Y:S04]  /*7880*/  @P1 IMAD R4, R86, 0x1000, R55 ;  /* 0x0000100056041824 */ /* 0x000fe800078e0237 */
[----:B------:R-:W-:Y:S01]  /*7890*/  @P1 IMAD.IADD R3, R54, 0x1, R4 ;  /* 0x0000000136031824 */ /* 0x000fe200078e0204 */
[----:B------:R-:W-:Y:S06]  /*78a0*/  @P0 BRA `(.L_x_125) ;  /* 0x00000000000c0947 */ /* 0x000fec0003800000 */
[----:B------:R-:W-:Y:S04]  /*78b0*/  SHF.L.U32 R2, R85, 0x1f, RZ ;  /* 0x0000001f55027819 */ /* 0x000fe800000006ff */
[----:B------:R-:W2:Y:S02]  /*78c0*/  SYNCS.PHASECHK.TRANS64.TRYWAIT P0, [R0+URZ+0x80], R2 ;  /* 0x00008002000075a7 */ /* 0x000ea400080011ff */
[----:B--2---:R-:W-:Y:S05]  /*78d0*/  @!P0 BRA `(.L_x_126) ;  /* 0x0000003400b48947 */ /* 0x004fea0003800000 */
.L_x_125:
[----:B------:R-:W-:Y:S05]  /*78e0*/  BSYNC B0 ;  /* 0x0000000000007941 */ /* 0x000fea0003800000 */
.L_x_124:
[----:B------:R-:W-:Y:S01]  /*78f0*/  ISETP.NE.AND P0, PT, R53, RZ, PT ;  /* 0x000000ff3500720c */ /* 0x000fe20003f05270 */
[----:B--2---:R-:W-:Y:S02]  /*7900*/  VIADD R2, R0, 0xa0 ;  /* 0x000000a000027836 */ /* 0x004fe40000000000 */
[----:B------:R-:W-:Y:S02]  /*7910*/  IMAD.U32 R0, RZ, RZ, UR46 ;  /* 0x0000002eff007e24 */ /* 0x000fe4000f8e00ff */
[----:B------:R-:W-:Y:S03]  /*7920*/  VIADD R86, R86, 0x1 ;  /* 0x0000000156567836 */ /* 0x000fe60000000000 */
[----:B------:R-:W-:Y:S05]  /*7930*/  PRMT R0, R0, 0x654, R2 ;  /* 0x0000065400007816 */ /* 0x000fea0000000002 */
[----:B------:R2:W3:Y:S04]  /*7940*/  @P0 LDS.128 R44, [R4+0x200] ;  /* 0x00020000042c0984 */ /* 0x0004e80000000c00 */
[----:B------:R2:W4:Y:S01]  /*7950*/  @P0 LDS.128 R48, [R3+0x200] ;  /* 0x0002000003300984 */ /* 0x0005220000000c00 */
        /* <DEDUP_REMOVED lines=10> */
[----:B--23--:R-:W-:Y:S02]  /*7a00*/  LOP3.LUT R85, R85, R0, RZ, 0x3c, !PT ;  /* 0x0000000055557212 */ /* 0x00cfe400078e3cff */
.L_x_123:
[----:B------:R-:W-:Y:S05]  /*7a10*/  BSYNC B1 ;  /* 0x0000000000017941 */ /* 0x000fea0003800000 */
.L_x_122:
[----:B------:R-:W-:Y:S05]  /*7a20*/  VIADD R0, R39, 0x20 ;  /* 0x0000002027007836 */ /* 0x000fea0000000000 */
[----:B------:R-:W-:Y:S04]  /*7a30*/  SHF.R.U32.HI R0, RZ, 0x15, R0 ;  /* 0x00000015ff007819 */ /* 0x000fe80000011600 */
[----:B------:R-:W-:Y:S11]  /*7a40*/  LOP3.LUT P0, RZ, R0, 0x3, R81, 0x48, !PT ;  /* 0x0000000300ff7812 */ /* 0x000ff60007804851 */
[----:B------:R-:W-:Y:S02]  /*7a50*/  @!UPT UIADD3 URZ, UPT, UPT, URZ, URZ, URZ ;  /* 0x000000fffffff290 */ /* 0x000fe4000fffe0ff */
[----:B------:R-:W-:Y:S05]  /*7a60*/  @!P0 BRA `(.L_x_127) ;  /* 0x0000000000408947 */ /* 0x000fea0003800000 */
[----:B------:R-:W2:Y:S01]  /*7a70*/  LDCU.64 UR8, c[0x4][0x78] ;  /* 0x01000f00ff0877ac */ /* 0x000ea20008000a00 */
[----:B------:R-:W-:Y:S01]  /*7a80*/  MOV R3, 0x0 ;  /* 0x0000000000037802 */ /* 0x000fe20000000f00 */
[----:B------:R-:W-:Y:S02]  /*7a90*/  HFMA2 R12, -RZ, RZ, 0, 5.9604644775390625e-08 ;  /* 0x00000001ff0c7431 */ /* 0x000fe400000001ff */
[----:B------:R-:W-:Y:S02]  /*7aa0*/  IMAD.MOV.U32 R8, RZ, RZ, 0x192 ;  /* 0x00000192ff087424 */ /* 0x000fe400078e00ff */
[----:B------:R-:W-:Y:S01]  /*7ab0*/  IMAD.MOV.U32 R13, RZ, RZ, RZ ;  /* 0x000000ffff0d7224 */ /* 0x000fe200078e00ff */
[----:B------:R-:W3:Y:S01]  /*7ac0*/  LDCU.64 UR6, c[0x4][0x80] ;  /* 0x01001000ff0677ac */ /* 0x000ee20008000a00 */
[----:B------:R-:W1:Y:S01]  /*7ad0*/  LDC.64 R2, c[0x4][R3] ;  /* 0x0100000003027b82 */ /* 0x000e620000000a00 */
[----:B------:R-:W5:Y:S01]  /*7ae0*/  LDCU.64 UR4, c[0x4][0x18] ;  /* 0x01000300ff0477ac */ /* 0x000f620008000a00 */
[----:B--2---:R-:W-:Y:S01]  /*7af0*/  MOV R5, UR9 ;  /* 0x0000000900057c02 */ /* 0x004fe20008000f00 */
[----:B------:R-:W-:Y:S01]  /*7b00*/  IMAD.U32 R4, RZ, RZ, UR8 ;  /* 0x00000008ff047e24 */ /* 0x000fe2000f8e00ff */
[----:B---3--:R-:W-:Y:S01]  /*7b10*/  MOV R7, UR7 ;  /* 0x0000000700077c02 */ /* 0x008fe20008000f00 */
[----:B------:R-:W-:Y:S01]  /*7b20*/  IMAD.U32 R6, RZ, RZ, UR6 ;  /* 0x00000006ff067e24 */ /* 0x000fe2000f8e00ff */
[----:B-----5:R-:W-:Y:S01]  /*7b30*/  MOV R11, UR5 ;  /* 0x00000005000b7c02 */ /* 0x020fe20008000f00 */
[----:B------:R-:W-:Y:S02]  /*7b40*/  IMAD.U32 R10, RZ, RZ, UR4 ;  /* 0x00000004ff0a7e24 */ /* 0x000fe4000f8e00ff */
[----:B------:R-:W-:Y:S07]  /*7b50*/  LEPC R20, `(.L_x_127) ;  /* 0x000000001014794e */ /* 0x000fee0000000000 */
[----:B-1--4-:R-:W-:Y:S05]  /*7b60*/  CALL.ABS.NOINC R2 ;  /* 0x0000000002007343 */ /* 0x012fea0003c00000 */
.L_x_127:
[C---:B------:R-:W-:Y:S01]  /*7b70*/  SHF.L.U32 R2, R44.reuse, 0x10, RZ ;  /* 0x000000102c027819 */ /* 0x040fe200000006ff */
[----:B------:R-:W-:Y:S05]  /*7b80*/  WARPSYNC.ALL ;  /* 0x0000000000007948 */ /* 0x000fea0003800000 */
[----:B------:R-:W-:Y:S01]  /*7b90*/  R2UR UR4, R39 ;  /* 0x00000000270472ca */ /* 0x000fe200000e0000 */
[----:B------:R-:W-:Y:S01]  /*7ba0*/  BSSY.RECONVERGENT B0, `(.L_x_128) ;  /* 0x000009d000007945 */ /* 0x000fe20003800200 */
[C---:B------:R-:W-:Y:S02]  /*7bb0*/  PRMT R3, R44.reuse, 0x8880, RZ ;  /* 0x000088802c037816 */ /* 0x040fe400000000ff */
[----:B------:R-:W-:Y:S02]  /*7bc0*/  SHF.L.U32 R41, R44, 0x8, RZ ;  /* 0x000000082c297819 */ /* 0x000fe400000006ff */
[C---:B------:R-:W-:Y:S02]  /*7bd0*/  SHF.L.U32 R42, R45.reuse, 0x10, RZ ;  /* 0x000000102d2a7819 */ /* 0x040fe400000006ff */
[----:B------:R-:W-:Y:S02]  /*7be0*/  SHF.L.U32 R43, R45, 0x8, RZ ;  /* 0x000000082d2b7819 */ /* 0x000fe400000006ff */
[----:B------:R-:W-:Y:S02]  /*7bf0*/  SHF.R.S32.HI R42, RZ, 0x18, R42 ;  /* 0x00000018ff2a7819 */ /* 0x000fe4000001142a */
[----:B------:R-:W-:Y:S01]  /*7c00*/  SHF.R.S32.HI R43, RZ, 0x18, R43 ;  /* 0x00000018ff2b7819 */ /* 0x000fe2000001142b */
[----:B-1----:R-:W1:Y:S01]  /*7c10*/  LDTM.x32 R4, tmem[UR4+0x20] ;  /* 0x00002004000479ee */ /* 0x002e6200082c0000 */
[----:B------:R-:W-:Y:S02]  /*7c20*/  ISETP.NE.AND P0, PT, R90, RZ, PT ;  /* 0x000000ff5a00720c */ /* 0x000fe40003f05270 */
[----:B------:R-:W-:Y:S01]  /*7c30*/  ISETP.NE.AND P6, PT, R60, RZ, PT ;  /* 0x000000ff3c00720c */ /* 0x000fe20003fc5270 */
[C---:B-1----:R-:W-:Y:S01]  /*7c40*/  IMAD R0, R38.reuse, R4, RZ ;  /* 0x0000000426007224 */ /* 0x042fe200078e02ff */
        /* <DEDUP_REMOVED lines=8> */
[----:B------:R-:W-:Y:S02]  /*7cd0*/  IMAD R7, R38, R7, RZ ;  /* 0x0000000726077224 */ /* 0x000fe400078e02ff */
[-C--:B------:R-:W-:Y:S02]  /*7ce0*/  IMAD R3, R5, R40.reuse, R3 ;  /* 0x0000002805037224 */ /* 0x080fe400078e0203 */
[----:B------:R-:W-:Y:S02]  /*7cf0*/  IMAD R7, R4, R40, R7 ;  /* 0x0000002804077224 */ /* 0x000fe400078e0207 */
[C---:B------:R-:W-:Y:S02]  /*7d00*/  IMAD R4, R38.reuse, R8, RZ ;  /* 0x0000000826047224 */ /* 0x040fe400078e02ff */
[C---:B------:R-:W-:Y:S01]  /*7d10*/  IMAD R8, R38.reuse, R12, RZ ;  /* 0x0000000c26087224 */ /* 0x040fe200078e02ff */
[----:B------:R-:W-:Y:S01]  /*7d20*/  I2IP.S8.S32.SAT R56, R7, R3, RZ ;  /* 0x0000000307387239 */ /* 0x000fe200000014ff */
[----:B------:R-:W-:Y:S01]  /*7d30*/  IMAD R5, R38, R9, RZ ;  /* 0x0000000926057224 */ /* 0x000fe200078e02ff */
[----:B------:R-:W-:Y:S01]  /*7d40*/  PRMT R7, R46, 0x8880, RZ ;  /* 0x000088802e077816 */ /* 0x000fe200000000ff */
[----:B------:R-:W-:Y:S01]  /*7d50*/  IMAD R12, R38, R16, RZ ;  /* 0x00000010260c7224 */ /* 0x000fe200078e02ff */
[----:B------:R-:W-:Y:S01]  /*7d60*/  I2IP.S8.S32.SAT R56, R2, R0, R56 ;  /* 0x0000000002387239 */ /* 0x000fe20000001438 */
[C---:B------:R-:W-:Y:S01]  /*7d70*/  IMAD R9, R38.reuse, R13, RZ ;  /* 0x0000000d26097224 */ /* 0x040fe200078e02ff */
[----:B------:R-:W-:Y:S01]  /*7d80*/  SHF.R.S32.HI R3, RZ, 0x18, R45 ;  /* 0x00000018ff037819 */ /* 0x000fe2000001142d */
[----:B------:R-:W-:Y:S01]  /*7d90*/  IMAD R16, R38, R20, RZ ;  /* 0x0000001426107224 */ /* 0x000fe200078e02ff */
[----:B----4-:R-:W-:Y:S01]  /*7da0*/  SHF.L.U32 R0, R48, 0x10, RZ ;  /* 0x0000001030007819 */ /* 0x010fe200000006ff */
[----:B------:R-:W-:Y:S01]  /*7db0*/  IMAD R13, R38, R17, RZ ;  /* 0x00000011260d7224 */ /* 0x000fe200078e02ff */
[----:B------:R-:W-:Y:S01]  /*7dc0*/  SHF.L.U32 R2, R48, 0x8, RZ ;  /* 0x0000000830027819 */ /* 0x000fe200000006ff */
[C---:B------:R-:W-:Y:S01]  /*7dd0*/  IMAD R20, R38.reuse, R24, RZ ;  /* 0x0000001826147224 */ /* 0x040fe200078e02ff */
[----:B------:R-:W-:Y:S01]  /*7de0*/  SHF.R.S32.HI R0, RZ, 0x18, R0 ;  /* 0x00000018ff007819 */ /* 0x000fe20000011400 */
[C---:B------:R-:W-:Y:S01]  /*7df0*/  IMAD R17, R38.reuse, R21, RZ ;  /* 0x0000001526117224 */ /* 0x040fe200078e02ff */
[----:B------:R-:W-:Y:S01]  /*7e00*/  SHF.R.S32.HI R2, RZ, 0x18, R2 ;  /* 0x00000018ff027819 */ /* 0x000fe20000011402 */
[C---:B------:R-:W-:Y:S02]  /*7e10*/  IMAD R24, R38.reuse, R28, RZ ;  /* 0x0000001c26187224 */ /* 0x040fe400078e02ff */
[C---:B------:R-:W-:Y:S02]  /*7e20*/  IMAD R6, R38.reuse, R10, RZ ;  /* 0x0000000a26067224 */ /* 0x040fe400078e02ff */
[C---:B------:R-:W-:Y:S02]  /*7e30*/  IMAD R21, R38.reuse, R25, RZ ;  /* 0x0000001926157224 */ /* 0x040fe400078e02ff */
[----:B------:R-:W-:Y:S01]  /*7e40*/  IMAD R28, R38, R32, RZ ;  /* 0x00000020261c7224 */ /* 0x000fe200078e02ff */
[----:B------:R-:W-:Y:S01]  /*7e50*/  SHF.L.U32 R32, R46, 0x10, RZ ;  /* 0x000000102e207819 */ /* 0x000fe200000006ff */
[-C--:B------:R-:W-:Y:S02]  /*7e60*/  IMAD R4, R41, R40.reuse, R4 ;  /* 0x0000002829047224 */ /* 0x080fe400078e0204 */
[----:B------:R-:W-:Y:S01]  /*7e70*/  IMAD R25, R38, R29, RZ ;  /* 0x0000001d26197224 */ /* 0x000fe200078e02ff */
[----:B------:R-:W-:Y:S01]  /*7e80*/  SHF.R.S32.HI R32, RZ, 0x18, R32 ;  /* 0x00000018ff207819 */ /* 0x000fe20000011420 */
[----:B------:R-:W-:Y:S02]  /*7e90*/  IMAD R5, R42, R40, R5 ;  /* 0x000000282a057224 */ /* 0x000fe400078e0205 */
[----:B------:R-:W-:Y:S01]  /*7ea0*/  IMAD R29, R38, R33, RZ ;  /* 0x00000021261d7224 */ /* 0x000fe200078e02ff */
[----:B------:R-:W-:Y:S01]  /*7eb0*/  SHF.L.U32 R33, R46, 0x8, RZ ;  /* 0x000000082e217819 */ /* 0x000fe200000006ff */
[C---:B------:R-:W-:Y:S02]  /*7ec0*/  IMAD R11, R38.reuse, R11, RZ ;  /* 0x0000000b260b7224 */ /* 0x040fe400078e02ff */
[C---:B------:R-:W-:Y:S01]  /*7ed0*/  IMAD R10, R38.reuse, R14, RZ ;  /* 0x0000000e260a7224 */ /* 0x040fe200078e02ff */
[----:B------:R-:W-:Y:S01]  /*7ee0*/  SHF.R.S32.HI R33, RZ, 0x18, R33 ;  /* 0x00000018ff217819 */ /* 0x000fe20000011421 */
[----:B------:R-:W-:Y:S02]  /*7ef0*/  IMAD R6, R43, R40, R6 ;  /* 0x000000282b067224 */ /* 0x000fe400078e0206 */
[C---:B------:R-:W-:Y:S02]  /*7f00*/  IMAD R14, R38.reuse, R18, RZ ;  /* 0x00000012260e7224 */ /* 0x040fe400078e02ff */
[C---:B------:R-:W-:Y:S02]  /*7f10*/  IMAD R18, R38.reuse, R22, RZ ;  /* 0x0000001626127224 */ /* 0x040fe400078e02ff */
[----:B------:R-:W-:Y:S01]  /*7f20*/  IMAD R11, R3, R40, R11 ;  /* 0x00000028030b7224 */ /* 0x000fe200078e020b */
[----:B------:R-:W-:Y:S01]  /*7f30*/  PRMT R3, R47, 0x8880, RZ ;  /* 0x000088802f037816 */ /* 0x000fe200000000ff */
[C---:B------:R-:W-:Y:S02]  /*7f40*/  IMAD R22, R38.reuse, R26, RZ ;  /* 0x0000001a26167224 */ /* 0x040fe400078e02ff */
[C---:B------:R-:W-:Y:S01]  /*7f50*/  IMAD R26, R38.reuse, R30, RZ ;  /* 0x0000001e261a7224 */ /* 0x040fe200078e02ff */
[----:B------:R-:W-:Y:S01]  /*7f60*/  I2IP.S8.S32.SAT R11, R11, R6, RZ ;  /* 0x000000060b0b7239 */ /* 0x000fe200000014ff */
[----:B------:R-:W-:Y:S01]  /*7f70*/  IMAD R8, R7, R40, R8 ;  /* 0x0000002807087224 */ /* 0x000fe200078e0208 */
[----:B------:R-:W-:Y:S01]  /*7f80*/  SHF.L.U32 R6, R47, 0x10, RZ ;  /* 0x000000102f067819 */ /* 0x000fe200000006ff */
[----:B------:R-:W-:Y:S01]  /*7f90*/  IMAD R30, R38, R34, RZ ;  /* 0x00000022261e7224 */ /* 0x000fe200078e02ff */
[----:B------:R-:W-:Y:S01]  /*7fa0*/  SHF.R.S32.HI R34, RZ, 0x18, R46 ;  /* 0x00000018ff227819 */ /* 0x000fe2000001142e */
[----:B------:R-:W-:Y:S01]  /*7fb0*/  IMAD R9, R32, R40, R9 ;  /* 0x0000002820097224 */ /* 0x000fe200078e0209 */
[----:B------:R-:W-:Y:S01]  /*7fc0*/  SHF.R.S32.HI R6, RZ, 0x18, R6 ;  /* 0x00000018ff067819 */ /* 0x000fe20000011406 */
[----:B------:R-:W-:Y:S01]  /*7fd0*/  IMAD R15, R38, R15, RZ ;  /* 0x0000000f260f7224 */ /* 0x000fe200078e02ff */
[----:B------:R-:W-:Y:S01]  /*7fe0*/  I2IP.S8.S32.SAT R57, R5, R4, R11 ;  /* 0x0000000405397239 */ /* 0x000fe2000000140b */
[-C--:B------:R-:W-:Y:S01]  /*7ff0*/  IMAD R10, R33, R40.reuse, R10 ;  /* 0x00000028210a7224 */ /* 0x080fe200078e020a */
[----:B------:R-:W-:Y:S01]  /*8000*/  SHF.L.U32 R5, R49, 0x10, RZ ;  /* 0x0000001031057819 */ /* 0x000fe200000006ff */
[----:B------:R-:W-:Y:S01]  /*8010*/  IMAD.SHL.U32 R7, R47, 0x100, RZ ;  /* 0x000001002f077824 */ /* 0x000fe200078e00ff */
[----:B------:R-:W-:Y:S01]  /*8020*/  PRMT R4, R49, 0x8880, RZ ;  /* 0x0000888031047816 */ /* 0x000fe200000000ff */
[-C--:B------:R-:W-:Y:S01]  /*8030*/  IMAD R15, R34, R40.reuse, R15 ;  /* 0x00000028220f7224 */ /* 0x080fe200078e020f */
[----:B------:R-:W-:Y:S01]  /*8040*/  SHF.R.S32.HI R5, RZ, 0x18, R5 ;  /* 0x00000018ff057819 */ /* 0x000fe20000011405 */
[-C--:B------:R-:W-:Y:S01]  /*8050*/  IMAD R12, R3, R40.reuse, R12 ;  /* 0x00000028030c7224 */ /* 0x080fe200078e020c */
[----:B------:R-:W-:Y:S01]  /*8060*/  SHF.R.S32.HI R7, RZ, 0x18, R7 ;  /* 0x00000018ff077819 */ /* 0x000fe20000011407 */
[----:B------:R-:W-:Y:S01]  /*8070*/  IMAD R13, R6, R40, R13 ;  /* 0x00000028060d7224 */ /* 0x000fe200078e020d */
[----:B------:R-:W-:Y:S01]  /*8080*/  I2IP.S8.S32.SAT R15, R15, R10, RZ ;  /* 0x0000000a0f0f7239 */ /* 0x000fe200000014ff */
[----:B------:R-:W-:Y:S01]  /*8090*/  IMAD R19, R38, R19, RZ ;  /* 0x0000001326137224 */ /* 0x000fe200078e02ff */
[----:B------:R-:W-:Y:S01]  /*80a0*/  SHF.R.S32.HI R10, RZ, 0x18, R47 ;  /* 0x00000018ff0a7819 */ /* 0x000fe2000001142f */
[----:B------:R-:W-:Y:S01]  /*80b0*/  IMAD R14, R7, R40, R14 ;  /* 0x00000028070e7224 */ /* 0x000fe200078e020e */
[----:B------:R-:W-:Y:S01]  /*80c0*/  PRMT R3, R48, 0x8880, RZ ;  /* 0x0000888030037816 */ /* 0x000fe200000000ff */
[----:B------:R-:W-:Y:S01]  /*80d0*/  IMAD R23, R38, R23, RZ ;  /* 0x0000001726177224 */ /* 0x000fe200078e02ff */
[----:B------:R-:W-:Y:S01]  /*80e0*/  I2IP.S8.S32.SAT R58, R9, R8, R15 ;  /* 0x00000008093a7239 */ /* 0x000fe2000000140f */
[-C--:B------:R-:W-:Y:S02]  /*80f0*/  IMAD R19, R10, R40.reuse, R19 ;  /* 0x000000280a137224 */ /* 0x080fe400078e0213 */
[-C--:B------:R-:W-:Y:S01]  /*8100*/  IMAD R16, R3, R40.reuse, R16 ;  /* 0x0000002803107224 */ /* 0x080fe200078e0210 */
[----:B------:R-:W-:Y:S01]  /*8110*/  SHF.R.S32.HI R3, RZ, 0x18, R48 ;  /* 0x00000018ff037819 */ /* 0x000fe20000011430 */
[----:B------:R-:W-:Y:S01]  /*8120*/  IMAD R17, R0, R40, R17 ;  /* 0x0000002800117224 */ /* 0x000fe200078e0211 */
[----:B------:R-:W-:Y:S01]  /*8130*/  I2IP.S8.S32.SAT R14, R19, R14, RZ ;  /* 0x0000000e130e7239 */ /* 0x000fe200000014ff */
[----:B------:R-:W-:Y:S02]  /*8140*/  IMAD.SHL.U32 R0, R49, 0x100, RZ ;  /* 0x0000010031007824 */ /* 0x000fe400078e00ff */
[-C--:B------:R-:W-:Y:S01]  /*8150*/  IMAD R18, R2, R40.reuse, R18 ;  /* 0x0000002802127224 */ /* 0x080fe200078e0212 */
[----:B------:R-:W-:Y:S01]  /*8160*/  SHF.R.S32.HI R2, RZ, 0x18, R49 ;  /* 0x00000018ff027819 */ /* 0x000fe20000011431 */
[-C--:B------:R-:W-:Y:S01]  /*8170*/  IMAD R23, R3, R40.reuse, R23 ;  /* 0x0000002803177224 */ /* 0x080fe200078e0217 */
[----:B------:R-:W-:Y:S01]  /*8180*/  SHF.R.S32.HI R0, RZ, 0x18, R0 ;  /* 0x00000018ff007819 */ /* 0x000fe20000011400 */
[-C--:B------:R-:W-:Y:S01]  /*8190*/  IMAD R20, R4, R40.reuse, R20 ;  /* 0x0000002804147224 */ /* 0x080fe200078e0214 */
[C---:B------:R-:W-:Y:S01]  /*81a0*/  SHF.L.U32 R4, R50.reuse, 0x10, RZ ;  /* 0x0000001032047819 */ /* 0x040fe200000006ff */
[-C--:B------:R-:W-:Y:S01]  /*81b0*/  IMAD R21, R5, R40.reuse, R21 ;  /* 0x0000002805157224 */ /* 0x080fe200078e0215 */
[----:B------:R-:W-:Y:S01]  /*81c0*/  PRMT R3, R50, 0x8880, RZ ;  /* 0x0000888032037816 */ /* 0x000fe200000000ff */
[----:B------:R-:W-:Y:S01]  /*81d0*/  IMAD R27, R38, R27, RZ ;  /* 0x0000001b261b7224 */ /* 0x000fe200078e02ff */
[----:B------:R-:W-:Y:S01]  /*81e0*/  SHF.L.U32 R5, R50, 0x8, RZ ;  /* 0x0000000832057819 */ /* 0x000fe200000006ff */
[-C--:B------:R-:W-:Y:S01]  /*81f0*/  IMAD R22, R0, R40.reuse, R22 ;  /* 0x0000002800167224 */ /* 0x080fe200078e0216 */
[----:B------:R-:W-:Y:S01]  /*8200*/  SHF.R.S32.HI R4, RZ, 0x18, R4 ;  /* 0x00000018ff047819 */ /* 0x000fe20000011404 */
[-C--:B------:R-:W-:Y:S01]  /*8210*/  IMAD R27, R2, R40.reuse, R27 ;  /* 0x00000028021b7224 */ /* 0x080fe200078e021b */
[----:B------:R-:W-:Y:S01]  /*8220*/  SHF.R.S32.HI R5, RZ, 0x18, R5 ;  /* 0x00000018ff057819 */ /* 0x000fe20000011405 */
[-C--:B------:R-:W-:Y:S01]  /*8230*/  IMAD R24, R3, R40.reuse, R24 ;  /* 0x0000002803187224 */ /* 0x080fe200078e0218 */
[C---:B------:R-:W-:Y:S01]  /*8240*/  SHF.L.U32 R3, R51.reuse, 0x10, RZ ;  /* 0x0000001033037819 */ /* 0x040fe200000006ff */
[-C--:B------:R-:W-:Y:S01]  /*8250*/  IMAD R25, R4, R40.reuse, R25 ;  /* 0x0000002804197224 */ /* 0x080fe200078e0219 */
[----:B------:R-:W-:Y:S01]  /*8260*/  SHF.R.S32.HI R0, RZ, 0x18, R50 ;  /* 0x00000018ff007819 */ /* 0x000fe20000011432 */
[----:B------:R-:W-:Y:S01]  /*8270*/  IMAD R31, R38, R31, RZ ;  /* 0x0000001f261f7224 */ /* 0x000fe200078e02ff */
[----:B------:R-:W-:Y:S01]  /*8280*/  PRMT R2, R51, 0x8880, RZ ;  /* 0x0000888033027816 */ /* 0x000fe200000000ff */
[-C--:B------:R-:W-:Y:S01]  /*8290*/  IMAD R26, R5, R40.reuse, R26 ;  /* 0x00000028051a7224 */ /* 0x080fe200078e021a */
[----:B------:R-:W-:Y:S01]  /*82a0*/  SHF.L.U32 R4, R51, 0x8, RZ ;  /* 0x0000000833047819 */ /* 0x000fe200000006ff */
[-C--:B------:R-:W-:Y:S01]  /*82b0*/  IMAD R31, R0, R40.reuse, R31 ;  /* 0x00000028001f7224 */ /* 0x080fe200078e021f */
[----:B------:R-:W-:Y:S01]  /*82c0*/  SHF.R.S32.HI R3, RZ, 0x18, R3 ;  /* 0x00000018ff037819 */ /* 0x000fe20000011403 */
[-C--:B------:R-:W-:Y:S01]  /*82d0*/  IMAD R28, R2, R40.reuse, R28 ;  /* 0x00000028021c7224 */ /* 0x080fe200078e021c */
[----:B------:R-:W-:Y:S01]  /*82e0*/  SHF.R.S32.HI R4, RZ, 0x18, R4 ;  /* 0x00000018ff047819 */ /* 0x000fe20000011404 */
[----:B------:R-:W-:Y:S01]  /*82f0*/  IMAD R35, R38, R35, RZ ;  /* 0x0000002326237224 */ /* 0x000fe200078e02ff */
[----:B------:R-:W-:Y:S01]  /*8300*/  SHF.R.S32.HI R5, RZ, 0x18, R51 ;  /* 0x00000018ff057819 */ /* 0x000fe20000011433 */
[----:B------:R-:W-:Y:S01]  /*8310*/  IMAD R29, R3, R40, R29 ;  /* 0x00000028031d7224 */ /* 0x000fe200078e021d */
[----:B------:R-:W-:Y:S01]  /*8320*/  I2IP.S8.S32.SAT R59, R13, R12, R14 ;  /* 0x0000000c0d3b7239 */ /* 0x000fe2000000140e */
[----:B------:R-:W-:Y:S01]  /*8330*/  IMAD R30, R4, R40, R30 ;  /* 0x00000028041e7224 */ /* 0x000fe200078e021e */
[----:B------:R-:W-:Y:S01]  /*8340*/  I2IP.S8.S32.SAT R18, R23, R18, RZ ;  /* 0x0000001217127239 */ /* 0x000fe200000014ff */
[----:B------:R-:W-:Y:S01]  /*8350*/  IMAD R35, R5, R40, R35 ;  /* 0x0000002805237224 */ /* 0x000fe200078e0223 */
[----:B------:R-:W-:Y:S01]  /*8360*/  I2IP.S8.S32.SAT R22, R27, R22, RZ ;  /* 0x000000161b167239 */ /* 0x000fe200000014ff */
[----:B------:R1:W-:Y:S01]  /*8370*/  STS.128 [R78+UR43+0x5200], R56 ;  /* 0x005200384e007988 */ /* 0x0003e20008000c2b */
[----:B------:R-:W-:Y:S02]  /*8380*/  I2IP.S8.S32.SAT R26, R31, R26, RZ ;  /* 0x0000001a1f1a7239 */ /* 0x000fe400000014ff */
[----:B------:R-:W-:Y:S02]  /*8390*/  I2IP.S8.S32.SAT R19, R35, R30, RZ ;  /* 0x0000001e23137239 */ /* 0x000fe400000014ff */
[----:B------:R-:W-:Y:S02]  /*83a0*/  I2IP.S8.S32.SAT R16, R17, R16, R18 ;  /* 0x0000001011107239 */ /* 0x000fe40000001412 */
[----:B------:R-:W-:Y:S02]  /*83b0*/  I2IP.S8.S32.SAT R17, R21, R20, R22 ;  /* 0x0000001415117239 */ /* 0x000fe40000001416 */
[----:B------:R-:W-:Y:S02]  /*83c0*/  I2IP.S8.S32.SAT R18, R25, R24, R26 ;  /* 0x0000001819127239 */ /* 0x000fe4000000141a */
[----:B------:R-:W-:Y:S02]  /*83d0*/  I2IP.S8.S32.SAT R19, R29, R28, R19 ;  /* 0x0000001c1d137239 */ /* 0x000fe40000001413 */
[----:B------:R-:W-:Y:S02]  /*83e0*/  LEA R0, R86, UR43, 0x3 ;  /* 0x0000002b56007c11 */ /* 0x000fe4000f8e18ff */
[----:B------:R-:W-:Y:S01]  /*83f0*/  @P6 SHF.L.U32 R2, R85, 0x1f, RZ ;  /* 0x0000001f55026819 */ /* 0x000fe200000006ff */
        /* <DEDUP_REMOVED lines=9> */
[----:B------:R-:W-:Y:S02]  /*8490*/  UIADD3 UR4, UP0, UPT, UR62, 0x680, URZ ;  /* 0x000006803e047890 */ /* 0x000fe4000ff1e0ff */
[----:B------:R-:W-:Y:S02]  /*84a0*/  UIADD3 UR13, UPT, UPT, UR49, 0x20, URZ ;  /* 0x00000020310d7890 */ /* 0x000fe4000fffe0ff */
[----:B------:R-:W-:Y:S02]  /*84b0*/  UIADD3 UR12, UPT, UPT, UR43, 0x5200, URZ ;  /* 0x000052002b0c7890 */ /* 0x000fe4000fffe0ff */
[----:B------:R-:W-:Y:S01]  /*84c0*/  UIADD3.X UR5, UPT, UPT, URZ, UR63, URZ, UP0, !UPT ;  /* 0x0000003fff057290 */ /* 0x000fe200087fe4ff */
[----:B------:R-:W-:Y:S01]  /*84d0*/  UMOV UR14, UR50 ;  /* 0x00000032000e7c82 */ /* 0x000fe20008000000 */
[----:B------:R-:W-:Y:S01]  /*84e0*/  UMOV UR15, UR36 ;  /* 0x00000024000f7c82 */ /* 0x000fe20008000000 */
[----:B------:R-:W-:Y:S02]  /*84f0*/  UIADD3 UR9, UPT, UPT, UR49, 0xa0, URZ ;  /* 0x000000a031097890 */ /* 0x000fe4000fffe0ff */
[----:B------:R-:W-:Y:S01]  /*8500*/  UIADD3 UR8, UPT, UPT, UR43, 0x5a00, URZ ;  /* 0x00005a002b087890 */ /* 0x000fe2000fffe0ff */
[----:B------:R-:W-:Y:S03]  /*8510*/  UMOV UR10, UR50 ;  /* 0x00000032000a7c82 */ /* 0x000fe60008000000 */
[----:B------:R2:W-:Y:S01]  /*8520*/  UTMASTG.3D [UR12], [UR4] ;  /* 0x0000000c040073b5 */ /* 0x0005e20008010000 */
[----:B------:R-:W-:Y:S04]  /*8530*/  UMOV UR11, UR36 ;  /* 0x00000024000b7c82 */ /* 0x000fe80008000000 */
[----:B------:R2:W-:Y:S01]  /*8540*/  UTMASTG.3D [UR8], [UR4] ;  /* 0x00000008040073b5 */ /* 0x0005e20008010000 */
[----:B------:R0:W-:Y:S01]  /*8550*/  UTMACMDFLUSH ;  /* 0x00000000000079b7 */ /* 0x0001e20000000000 */
[----:B--2---:R-:W-:Y:S04]  /*8560*/  DEPBAR.LE SB0, 0x1 ;  /* 0x000080400000791a */ /* 0x004fe80000000000 */
.L_x_129:
[----:B------:R-:W-:Y:S05]  /*8570*/  BSYNC.RECONVERGENT B0 ;  /* 0x0000000000007941 */ /* 0x000fea0003800200 */
.L_x_128:
        /* <DEDUP_REMOVED lines=14> */
.L_x_133:
[----:B------:R-:W-:Y:S05]  /*8660*/  BSYNC B0 ;  /* 0x0000000000007941 */ /* 0x000fea0003800000 */
.L_x_132:
[----:B------:R-:W-:Y:S01]  /*8670*/  ISETP.NE.AND P0, PT, R53, RZ, PT ;  /* 0x000000ff3500720c */ /* 0x000fe20003f05270 */
[----:B------:R-:W-:Y:S11]  /*8680*/  VIADD R86, R86, 0x1 ;  /* 0x0000000156567836 */ /* 0x000ff60000000000 */
[----:B------:R-:W-:Y:S01]  /*8690*/  @!UPT UIADD3 URZ, UPT, UPT, URZ, URZ, URZ ;  /* 0x000000fffffff290 */ /* 0x000fe2000fffe0ff */
[----:B------:R3:W4:Y:S04]  /*86a0*/  @P0 LDS.128 R48, [R2+0x200] ;  /* 0x0002000002300984 */ /* 0x0007280000000c00 */
[----:B------:R1:W1:Y:S01]  /*86b0*/  @P0 LDS.128 R44, [R3+0x200] ;  /* 0x00020000032c0984 */ /* 0x0002620000000c00 */
        /* <DEDUP_REMOVED lines=8> */
[----:B---3--:R-:W-:Y:S02]  /*8740*/  VIADD R2, R0, 0xa0 ;  /* 0x000000a000027836 */ /* 0x008fe40000000000 */
[----:B--2---:R-:W-:Y:S05]  /*8750*/  IMAD.U32 R0, RZ, RZ, UR46 ;  /* 0x0000002eff007e24 */ /* 0x004fea000f8e00ff */
[----:B------:R-:W-:Y:S04]  /*8760*/  PRMT R0, R0, 0x654, R2 ;  /* 0x0000065400007816 */ /* 0x000fe80000000002 */
[----:B-----5:R2:W-:Y:S02]  /*8770*/  SYNCS.ARRIVE.TRANS64.RED.A1T0 RZ, [R0+URZ], RZ ;  /* 0x000000ff00ff79a7 */ /* 0x0205e400081004ff */
[----:B--2---:R-:W-:Y:S04]  /*8780*/  SEL R0, RZ, 0x1, P0 ;  /* 0x00000001ff007807 */ /* 0x004fe80000000000 */
[----:B-1--4-:R-:W-:Y:S02]  /*8790*/  LOP3.LUT R85, R85, R0, RZ, 0x3c, !PT ;  /* 0x0000000055557212 */ /* 0x012fe400078e3cff */
.L_x_131:
[----:B------:R-:W-:Y:S05]  /*87a0*/  BSYNC B1 ;  /* 0x0000000000017941 */ /* 0x000fea0003800000 */
.L_x_130:
        /* <DEDUP_REMOVED lines=11> */
[----:B------:R-:W4:Y:S01]  /*8860*/  LDC.64 R2, c[0x4][R3] ;  /* 0x0100000003027b82 */ /* 0x000f220000000a00 */
        /* <DEDUP_REMOVED lines=9> */
.L_x_135:
        /* <DEDUP_REMOVED lines=35> */
[----:B------:R-:W-:Y:S01]  /*8b30*/  SHF.L.U32 R0, R48, 0x10, RZ ;  /* 0x0000001030007819 */ /* 0x000fe200000006ff */
        /* <DEDUP_REMOVED lines=110> */
[----:B------:R-:W-:Y:S02]  /*9220*/  UIADD3 UR4, UPT, UPT, UR43, 0x4200, URZ ;  /* 0x000042002b047890 */ /* 0x000fe4000fffe0ff */
[----:B------:R-:W-:Y:S01]  /*9230*/  UIADD3 UR9, UPT, UPT, UR49, 0x40, URZ ;  /* 0x0000004031097890 */ /* 0x000fe2000fffe0ff */
[----:B------:R-:W-:Y:S01]  /*9240*/  UMOV UR10, UR50 ;  /* 0x00000032000a7c82 */ /* 0x000fe20008000000 */
[----:B------:R-:W-:Y:S02]  /*9250*/  UMOV UR11, UR36 ;  /* 0x00000024000b7c82 */ /* 0x000fe40008000000 */
[----:B------:R-:W-:Y:S01]  /*9260*/  MOV R89, UR4 ;  /* 0x0000000400597c02 */ /* 0x000fe20008000f00 */
[----:B------:R-:W-:Y:S02]  /*9270*/  UIADD3 UR4, UP0, UPT, UR62, 0x680, URZ ;  /* 0x000006803e047890 */ /* 0x000fe4000ff1e0ff */
[----:B------:R-:W-:Y:S01]  /*9280*/  UIADD3 UR13, UPT, UPT, UR49, 0xc0, URZ ;  /* 0x000000c0310d7890 */ /* 0x000fe2000fffe0ff */
[----:B------:R-:W-:Y:S01]  /*9290*/  R2UR UR8, R89 ;  /* 0x00000000590872ca */ /* 0x000fe200000e0000 */
[----:B------:R-:W-:Y:S02]  /*92a0*/  UIADD3.X UR5, UPT, UPT, URZ, UR63, URZ, UP0, !UPT ;  /* 0x0000003fff057290 */ /* 0x000fe400087fe4ff */
[----:B------:R-:W-:Y:S01]  /*92b0*/  UIADD3 UR12, UPT, UPT, UR43, 0x4a00, URZ ;  /* 0x00004a002b0c7890 */ /* 0x000fe2000fffe0ff */
[----:B------:R-:W-:Y:S01]  /*92c0*/  UMOV UR14, UR50 ;  /* 0x00000032000e7c82 */ /* 0x000fe20008000000 */
[----:B------:R-:W-:Y:S08]  /*92d0*/  UMOV UR15, UR36 ;  /* 0x00000024000f7c82 */ /* 0x000ff00008000000 */
[----:B------:R2:W-:Y:S01]  /*92e0*/  UTMASTG.3D [UR8], [UR4] ;  /* 0x00000008040073b5 */ /* 0x0005e20008010000 */
[----:B------:R2:W-:Y:S01]  /*92f0*/  UTMASTG.3D [UR12], [UR4] ;  /* 0x0000000c040073b5 */ /* 0x0005e20008010000 */
[----:B------:R0:W-:Y:S01]  /*9300*/  UTMACMDFLUSH ;  /* 0x00000000000079b7 */ /* 0x0001e20000000000 */
[----:B--2---:R-:W-:Y:S04]  /*9310*/  DEPBAR.LE SB0, 0x1 ;  /* 0x000080400000791a */ /* 0x004fe80000000000 */
.L_x_137:
[----:B------:R-:W-:Y:S05]  /*9320*/  BSYNC.RECONVERGENT B0 ;  /* 0x0000000000007941 */ /* 0x000fea0003800200 */
.L_x_136:
        /* <DEDUP_REMOVED lines=14> */
.L_x_141:
[----:B------:R-:W-:Y:S05]  /*9410*/  BSYNC B0 ;  /* 0x0000000000007941 */ /* 0x000fea0003800000 */
.L_x_140:
        /* <DEDUP_REMOVED lines=18> */
.L_x_139:
[----:B------:R-:W-:Y:S05]  /*9540*/  BSYNC B1 ;  /* 0x0000000000017941 */ /* 0x000fea0003800000 */
.L_x_138:
        /* <DEDUP_REMOVED lines=21> */
.L_x_143:
[----:B------:R-:W-:Y:S01]  /*96a0*/  ISETP.NE.AND P0, PT, R90, RZ, PT ;  /* 0x000000ff5a00720c */ /* 0x000fe20003f05270 */
[----:B------:R-:W-:Y:S05]  /*96b0*/  WARPSYNC.ALL ;  /* 0x0000000000007948 */ /* 0x000fea0003800000 */
[----:B------:R-:W-:Y:S01]  /*96c0*/  R2UR UR4, R39 ;  /* 0x00000000270472ca */ /* 0x000fe200000e0000 */
[----:B------:R-:W-:Y:S01]  /*96d0*/  IMAD.U32 R64, R46, 0x10000, RZ ;  /* 0x000100002e407824 */ /* 0x000fe200078e00ff */
[----:B------:R-:W-:Y:S01]  /*96e0*/  SHF.L.U32 R41, R44, 0x10, RZ ;  /* 0x000000102c297819 */ /* 0x000fe200000006ff */
[----:B----4-:R-:W-:Y:S01]  /*96f0*/  IMAD.U32 R63, R48, 0x10000, RZ ;  /* 0x00010000303f7824 */ /* 0x010fe200078e00ff */
[----:B------:R-:W-:Y:S01]  /*9700*/  PRMT R39, R44, 0x8880, RZ ;  /* 0x000088802c277816 */ /* 0x000fe200000000ff */
[----:B------:R-:W-:Y:S01]  /*9710*/  IMAD.U32 R53, R50, 0x10000, RZ ;  /* 0x0001000032357824 */ /* 0x000fe200078e00ff */
[----:B------:R-:W-:Y:S01]  /*9720*/  SHF.L.U32 R42, R44, 0x8, RZ ;  /* 0x000000082c2a7819 */ /* 0x000fe200000006ff */
[----:B------:R-:W-:Y:S01]  /*9730*/  BSSY.RECONVERGENT B0, `(.L_x_144) ;  /* 0x00000a0000007945 */ /* 0x000fe20003800200 */
[----:B------:R-:W-:Y:S02]  /*9740*/  SHF.R.S32.HI R41, RZ, 0x18, R41 ;  /* 0x00000018ff297819 */ /* 0x000fe40000011429 */
[----:B------:R-:W-:Y:S02]  /*9750*/  SHF.R.S32.HI R42, RZ, 0x18, R42 ;  /* 0x00000018ff2a7819 */ /* 0x000fe4000001142a */
[----:B------:R-:W-:Y:S01]  /*9760*/  SHF.R.S32.HI R43, RZ, 0x18, R44 ;  /* 0x00000018ff2b7819 */ /* 0x000fe2000001142c */
[----:B-1----:R-:W1:Y:S01]  /*9770*/  LDTM.x32 R4, tmem[UR4+0x60] ;  /* 0x00006004000479ee */ /* 0x002e6200082c0000 */
[----:B------:R-:W-:Y:S01]  /*9780*/  NOP ;  /* 0x0000000000007918 */ /* 0x000fe20000000000 */
[----:B------:R-:W-:Y:S02]  /*9790*/  IADD3 R83, PT, PT, R83, 0x110, RZ ;  /* 0x0000011053537810 */ /* 0x000fe40007ffe0ff */
[----:B------:R-:W-:Y:S02]  /*97a0*/  PRMT R69, R45, 0x8880, RZ ;  /* 0x000088802d457816 */ /* 0x000fe400000000ff */
[----:B------:R-:W-:Y:S02]  /*97b0*/  LOP3.LUT R83, R83, 0xfefffff8, RZ, 0xc0, !PT ;  /* 0xfefffff853537812 */ /* 0x000fe400078ec0ff */
[----:B------:R-:W-:Y:S02]  /*97c0*/  SHF.L.U32 R68, R45, 0x10, RZ ;  /* 0x000000102d447819 */ /* 0x000fe400000006ff */
[----:B-1----:R1:W-:Y:S01]  /*97d0*/  SYNCS.ARRIVE.TRANS64.RED.A1T0 RZ, [R83+URZ], RZ ;  /* 0x000000ff53ff79a7 */ /* 0x0023e200081004ff */
[----:B------:R-:W-:Y:S02]  /*97e0*/  SHF.R.S32.HI R44, RZ, 0x18, R45 ;  /* 0x00000018ff2c7819 */ /* 0x000fe4000001142d */
[----:B------:R-:W-:Y:S02]  /*97f0*/  PRMT R66, R46, 0x8880, RZ ;  /* 0x000088802e427816 */ /* 0x000fe400000000ff */
[C---:B------:R-:W-:Y:S02]  /*9800*/  PRMT R60, R47.reuse, 0x8880, RZ ;  /* 0x000088802f3c7816 */ /* 0x040fe400000000ff */
[C---:B------:R-:W-:Y:S02]  /*9810*/  SHF.L.U32 R59, R47.reuse, 0x10, RZ ;  /* 0x000000102f3b7819 */ /* 0x040fe400000006ff */
[----:B------:R-:W-:Y:S02]  /*9820*/  SHF.L.U32 R58, R47, 0x8, RZ ;  /* 0x000000082f3a7819 */ /* 0x000fe400000006ff */
[C---:B------:R-:W-:Y:S02]  /*9830*/  PRMT R65, R48.reuse, 0x8880, RZ ;  /* 0x0000888030417816 */ /* 0x040fe400000000ff */
[----:B------:R-:W-:Y:S01]  /*9840*/  SHF.L.U32 R62, R48, 0x8, RZ ;  /* 0x00000008303e7819 */ /* 0x000fe200000006ff */
[C---:B------:R-:W-:Y:S01]  /*9850*/  IMAD R0, R38.reuse, R4, RZ ;  /* 0x0000000426007224 */ /* 0x040fe200078e02ff */
[----:B------:R-:W-:Y:S01]  /*9860*/  SHF.R.S32.HI R4, RZ, 0x18, R68 ;  /* 0x00000018ff047819 */ /* 0x000fe20000011444 */
[C---:B------:R-:W-:Y:S01]  /*9870*/  IMAD R2, R38.reuse, R5, RZ ;  /* 0x0000000526027224 */ /* 0x040fe200078e02ff */
[C---:B------:R-:W-:Y:S01]  /*9880*/  PRMT R57, R49.reuse, 0x8880, RZ ;  /* 0x0000888031397816 */ /* 0x040fe200000000ff */
[C---:B------:R-:W-:Y:S01]  /*9890*/  IMAD R3, R38.reuse, R6, RZ ;  /* 0x0000000626037224 */ /* 0x040fe200078e02ff */
[----:B------:R-:W-:Y:S01]  /*98a0*/  SHF.L.U32 R56, R49, 0x10, RZ ;  /* 0x0000001031387819 */ /* 0x000fe200000006ff */
[----:B------:R-:W-:Y:S01]  /*98b0*/  IMAD R0, R39, R40, R0 ;  /* 0x0000002827007224 */ /* 0x000fe200078e0200 */
[----:B------:R-:W-:Y:S01]  /*98c0*/  MOV R39, R66 ;  /* 0x0000004200277202 */ /* 0x000fe20000000f00 */
[----:B------:R-:W-:Y:S01]  /*98d0*/  IMAD R7, R38, R7, RZ ;  /* 0x0000000726077224 */ /* 0x000fe200078e02ff */
[----:B------:R-:W-:Y:S01]  /*98e0*/  SHF.L.U32 R55, R49, 0x8, RZ ;  /* 0x0000000831377819 */ /* 0x000fe200000006ff */
[-C--:B------:R-:W-:Y:S01]  /*98f0*/  IMAD R2, R41, R40.reuse, R2 ;  /* 0x0000002829027224 */ /* 0x080fe200078e0202 */
[----:B------:R-:W-:Y:S01]  /*9900*/  SHF.R.S32.HI R41, RZ, 0x18, R48 ;  /* 0x00000018ff297819 */ /* 0x000fe20000011430 */
[-C--:B------:R-:W-:Y:S01]  /*9910*/  IMAD R3, R42, R40.reuse, R3 ;  /* 0x000000282a037224 */ /* 0x080fe200078e0203 */
[----:B------:R-:W-:Y:S01]  /*9920*/  SHF.L.U32 R48, R51, 0x8, RZ ;  /* 0x0000000833307819 */ /* 0x000fe200000006ff */
[----:B------:R-:W-:Y:S01]  /*9930*/  IMAD R7, R43, R40, R7 ;  /* 0x000000282b077224 */ /* 0x000fe200078e0207 */
[----:B------:R-:W-:Y:S01]  /*9940*/  SHF.L.U32 R67, R45, 0x8, RZ ;  /* 0x000000082d437819 */ /* 0x000fe200000006ff */
[C---:B------:R-:W-:Y:S01]  /*9950*/  IMAD R8, R38.reuse, R8, RZ ;  /* 0x0000000826087224 */ /* 0x040fe200078e02ff */
[----:B------:R-:W-:Y:S01]  /*9960*/  SHF.R.S32.HI R45, RZ, 0x18, R46 ;  /* 0x00000018ff2d7819 */ /* 0x000fe2000001142e */
[----:B------:R-:W-:Y:S01]  /*9970*/  IMAD R9, R38, R9, RZ ;  /* 0x0000000926097224 */ /* 0x000fe200078e02ff */
[----:B------:R-:W-:Y:S01]  /*9980*/  SHF.L.U32 R61, R46, 0x8, RZ ;  /* 0x000000082e3d7819 */ /* 0x000fe200000006ff */
[C---:B------:R-:W-:Y:S01]  /*9990*/  IMAD R10, R38.reuse, R10, RZ ;  /* 0x0000000a260a7224 */ /* 0x040fe200078e02ff */
[----:B------:R-:W-:Y:S01]  /*99a0*/  SHF.R.S32.HI R46, RZ, 0x18, R47 ;  /* 0x00000018ff2e7819 */ /* 0x000fe2000001142f */
[C---:B------:R-:W-:Y:S01]  /*99b0*/  IMAD R11, R38.reuse, R11, RZ ;  /* 0x0000000b260b7224 */ /* 0x040fe200078e02ff */
[----:B------:R-:W-:Y:S01]  /*99c0*/  SHF.R.S32.HI R42, RZ, 0x18, R49 ;  /* 0x00000018ff2a7819 */ /* 0x000fe20000011431 */
[----:B------:R-:W-:Y:S01]  /*99d0*/  IMAD R6, R38, R15, RZ ;  /* 0x0000000f26067224 */ /* 0x000fe200078e02ff */
[----:B------:R-:W-:Y:S01]  /*99e0*/  PRMT R54, R50, 0x8880, RZ ;  /* 0x0000888032367816 */ /* 0x000fe200000000ff */
[----:B------:R-:W-:Y:S01]  /*99f0*/  IMAD R15, R38, R20, RZ ;  /* 0x00000014260f7224 */ /* 0x000fe200078e02ff */
[----:B------:R-:W-:Y:S01]  /*9a00*/  SHF.L.U32 R52, R50, 0x8, RZ ;  /* 0x0000000832347819 */ /* 0x000fe200000006ff */
[C---:B------:R-:W-:Y:S01]  /*9a10*/  IMAD R20, R38.reuse, R25, RZ ;  /* 0x0000001926147224 */ /* 0x040fe200078e02ff */
[----:B------:R-:W-:Y:S01]  /*9a20*/  SHF.R.S32.HI R43, RZ, 0x18, R50 ;  /* 0x00000018ff2b7819 */ /* 0x000fe20000011432 */
[C---:B------:R-:W-:Y:S01]  /*9a30*/  IMAD R25, R38.reuse, R30, RZ ;  /* 0x0000001e26197224 */ /* 0x040fe200078e02ff */
[C---:B------:R-:W-:Y:S01]  /*9a40*/  PRMT R50, R51.reuse, 0x8880, RZ ;  /* 0x0000888033327816 */ /* 0x040fe200000000ff */
[C---:B------:R-:W-:Y:S01]  /*9a50*/  IMAD R30, R38.reuse, R35, RZ ;  /* 0x00000023261e7224 */ /* 0x040fe200078e02ff */
[----:B------:R-:W-:Y:S02]  /*9a60*/  SHF.L.U32 R49, R51, 0x10, RZ ;  /* 0x0000001033317819 */ /* 0x000fe400000006ff */
[----:B------:R-:W-:Y:S02]  /*9a70*/  SHF.R.S32.HI R47, RZ, 0x18, R51 ;  /* 0x00000018ff2f7819 */ /* 0x000fe40000011433 */
[----:B------:R-:W-:Y:S01]  /*9a80*/  I2IP.S8.S32.SAT R51, R7, R3, RZ ;  /* 0x0000000307337239 */ /* 0x000fe200000014ff */
[----:B------:R-:W-:Y:S01]  /*9a90*/  IMAD.MOV.U32 R3, RZ, RZ, R69 ;  /* 0x000000ffff037224 */ /* 0x000fe200078e0045 */
[----:B------:R-:W-:Y:S01]  /*9aa0*/  SHF.R.S32.HI R5, RZ, 0x18, R67 ;  /* 0x00000018ff057819 */ /* 0x000fe20000011443 */
[----:B------:R-:W-:Y:S01]  /*9ab0*/  IMAD R7, R38, R16, RZ ;  /* 0x0000001026077224 */ /* 0x000fe200078e02ff */
[----:B------:R-:W-:Y:S01]  /*9ac0*/  IADD3 R36, PT, PT, R36, 0x1, RZ ;  /* 0x0000000124247810 */ /* 0x000fe20007ffe0ff */
[-C--:B------:R-:W-:Y:S02]  /*9ad0*/  IMAD R8, R3, R40.reuse, R8 ;  /* 0x0000002803087224 */ /* 0x080fe400078e0208 */
[-C--:B------:R-:W-:Y:S02]  /*9ae0*/  IMAD R9, R4, R40.reuse, R9 ;  /* 0x0000002804097224 */ /* 0x080fe400078e0209 */
[-C--:B------:R-:W-:Y:S02]  /*9af0*/  IMAD R10, R5, R40.reuse, R10 ;  /* 0x00000028050a7224 */ /* 0x080fe400078e020a */
[----:B------:R-:W-:Y:S02]  /*9b00*/  IMAD R11, R44, R40, R11 ;  /* 0x000000282c0b7224 */ /* 0x000fe400078e020b */
[C---:B------:R-:W-:Y:S02]  /*9b10*/  IMAD R3, R38.reuse, R12, RZ ;  /* 0x0000000c26037224 */ /* 0x040fe400078e02ff */
[C---:B------:R-:W-:Y:S01]  /*9b20*/  IMAD R12, R38.reuse, R17, RZ ;  /* 0x00000011260c7224 */ /* 0x040fe200078e02ff */
[----:B------:R-:W-:Y:S01]  /*9b30*/  I2IP.S8.S32.SAT R11, R11, R10, RZ ;  /* 0x0000000a0b0b7239 */ /* 0x000fe200000014ff */
[C---:B------:R-:W-:Y:S01]  /*9b40*/  IMAD R17, R38.reuse, R22, RZ ;  /* 0x0000001626117224 */ /* 0x040fe200078e02ff */
[----:B------:R-:W-:Y:S01]  /*9b50*/  SHF.R.S32.HI R10, RZ, 0x18, R64 ;  /* 0x00000018ff0a7819 */ /* 0x000fe20000011440 */
[C---:B------:R-:W-:Y:S02]  /*9b60*/  IMAD R22, R38.reuse, R27, RZ ;  /* 0x0000001b26167224 */ /* 0x040fe400078e02ff */
[----:B------:R-:W-:Y:S01]  /*9b70*/  IMAD R27, R38, R32, RZ ;  /* 0x00000020261b7224 */ /* 0x000fe200078e02ff */
[----:B------:R-:W-:Y:S01]  /*9b80*/  I2IP.S8.S32.SAT R32, R2, R0, R51 ;  /* 0x0000000002207239 */ /* 0x000fe20000001433 */
[C---:B------:R-:W-:Y:S01]  /*9b90*/  IMAD R4, R38.reuse, R13, RZ ;  /* 0x0000000d26047224 */ /* 0x040fe200078e02ff */
[----:B------:R-:W-:Y:S01]  /*9ba0*/  SHF.R.S32.HI R0, RZ, 0x18, R61 ;  /* 0x00000018ff007819 */ /* 0x000fe2000001143d */
[C---:B------:R-:W-:Y:S01]  /*9bb0*/  IMAD R5, R38.reuse, R14, RZ ;  /* 0x0000000e26057224 */ /* 0x040fe200078e02ff */
[----:B------:R-:W-:Y:S01]  /*9bc0*/  MOV R2, R60 ;  /* 0x0000003c00027202 */ /* 0x000fe20000000f00 */
[C---:B------:R-:W-:Y:S02]  /*9bd0*/  IMAD R13, R38.reuse, R18, RZ ;  /* 0x00000012260d7224 */ /* 0x040fe400078e02ff */
[----:B------:R-:W-:Y:S02]  /*9be0*/  IMAD R3, R39, R40, R3 ;  /* 0x0000002827037224 */ /* 0x000fe400078e0203 */
[C---:B------:R-:W-:Y:S02]  /*9bf0*/  IMAD R18, R38.reuse, R23, RZ ;  /* 0x0000001726127224 */ /* 0x040fe400078e02ff */
[----:B------:R-:W-:Y:S02]  /*9c00*/  IMAD R23, R38, R28, RZ ;  /* 0x0000001c26177224 */ /* 0x000fe400078e02ff */
[----:B------:R-:W-:Y:S02]  /*9c10*/  IMAD R4, R10, R40, R4 ;  /* 0x000000280a047224 */ /* 0x000fe400078e0204 */
[----:B------:R-:W-:Y:S01]  /*9c20*/  IMAD R28, R38, R33, RZ ;  /* 0x00000021261c7224 */ /* 0x000fe200078e02ff */
[----:B------:R-:W-:Y:S01]  /*9c30*/  I2IP.S8.S32.SAT R33, R9, R8, R11 ;  /* 0x0000000809217239 */ /* 0x000fe2000000140b */
[-C--:B------:R-:W-:Y:S01]  /*9c40*/  IMAD R5, R0, R40.reuse, R5 ;  /* 0x0000002800057224 */ /* 0x080fe200078e0205 */
[----:B------:R-:W-:Y:S01]  /*9c50*/  SHF.R.S32.HI R8, RZ, 0x18, R59 ;  /* 0x00000018ff087819 */ /* 0x000fe2000001143b */
[-C--:B------:R-:W-:Y:S01]  /*9c60*/  IMAD R6, R45, R40.reuse, R6 ;  /* 0x000000282d067224 */ /* 0x080fe200078e0206 */
[----:B------:R-:W-:Y:S01]  /*9c70*/  SHF.R.S32.HI R9, RZ, 0x18, R58 ;  /* 0x00000018ff097819 */ /* 0x000fe2000001143a */
[-C--:B------:R-:W-:Y:S01]  /*9c80*/  IMAD R7, R2, R40.reuse, R7 ;  /* 0x0000002802077224 */ /* 0x080fe200078e0207 */
[----:B------:R-:W-:Y:S01]  /*9c90*/  MOV R0, R65 ;  /* 0x0000004100007202 */ /* 0x000fe20000000f00 */
[----:B------:R-:W-:Y:S01]  /*9ca0*/  IMAD R14, R38, R19, RZ ;  /* 0x00000013260e7224 */ /* 0x000fe200078e02ff */
[----:B------:R-:W-:Y:S01]  /*9cb0*/  I2IP.S8.S32.SAT R5, R6, R5, RZ ;  /* 0x0000000506057239 */ /* 0x000fe200000014ff */
[-C--:B------:R-:W-:Y:S01]  /*9cc0*/  IMAD R12, R8, R40.reuse, R12 ;  /* 0x00000028080c7224 */ /* 0x080fe200078e020c */
[----:B------:R-:W-:Y:S01]  /*9cd0*/  SHF.R.S32.HI R2, RZ, 0x18, R63 ;  /* 0x00000018ff027819 */ /* 0x000fe2000001143f */
[-C--:B------:R-:W-:Y:S01]  /*9ce0*/  IMAD R13, R9, R40.reuse, R13 ;  /* 0x00000028090d7224 */ /* 0x080fe200078e020d */
[----:B------:R-:W-:Y:S01]  /*9cf0*/  SHF.R.S32.HI R8, RZ, 0x18, R62 ;  /* 0x00000018ff087819 */ /* 0x000fe2000001143e */
[----:B------:R-:W-:Y:S02]  /*9d00*/  IMAD R16, R38, R21, RZ ;  /* 0x0000001526107224 */ /* 0x000fe400078e02ff */
[-C--:B------:R-:W-:Y:S02]  /*9d10*/  IMAD R14, R46, R40.reuse, R14 ;  /* 0x000000282e0e7224 */ /* 0x080fe400078e020e */
[-C--:B------:R-:W-:Y:S02]  /*9d20*/  IMAD R15, R0, R40.reuse, R15 ;  /* 0x00000028000f7224 */ /* 0x080fe400078e020f */
[----:B------:R-:W-:Y:S01]  /*9d30*/  IMAD R16, R2, R40, R16 ;  /* 0x0000002802107224 */ /* 0x000fe200078e0210 */
[----:B------:R-:W-:Y:S01]  /*9d40*/  I2IP.S8.S32.SAT R13, R14, R13, RZ ;  /* 0x0000000d0e0d7239 */ /* 0x000fe200000014ff */
[C---:B------:R-:W-:Y:S01]  /*9d50*/  IMAD R19, R38.reuse, R24, RZ ;  /* 0x0000001826137224 */ /* 0x040fe200078e02ff */
[----:B------:R-:W-:Y:S01]  /*9d60*/  SHF.R.S32.HI R2, RZ, 0x18, R56 ;  /* 0x00000018ff027819 */ /* 0x000fe20000011438 */
[----:B------:R-:W-:Y:S01]  /*9d70*/  IMAD R24, R38, R29, RZ ;  /* 0x0000001d26187224 */ /* 0x000fe200078e02ff */
[----:B------:R-:W-:Y:S01]  /*9d80*/  I2IP.S8.S32.SAT R35, R12, R7, R13 ;  /* 0x000000070c237239 */ /* 0x000fe2000000140d */
[----:B------:R-:W-:Y:S02]  /*9d90*/  IMAD R17, R8, R40, R17 ;  /* 0x0000002808117224 */ /* 0x000fe400078e0211 */
[----:B------:R-:W-:Y:S02]  /*9da0*/  IMAD.MOV.U32 R0, RZ, RZ, R57 ;  /* 0x000000ffff007224 */ /* 0x000fe400078e0039 */
[----:B------:R-:W-:Y:S01]  /*9db0*/  IMAD R29, R38, R34, RZ ;  /* 0x00000022261d7224 */ /* 0x000fe200078e02ff */
[----:B------:R-:W-:Y:S01]  /*9dc0*/  I2IP.S8.S32.SAT R34, R4, R3, R5 ;  /* 0x0000000304227239 */ /* 0x000fe20000001405 */
[-C--:B------:R-:W-:Y:S01]  /*9dd0*/  IMAD R18, R41, R40.reuse, R18 ;  /* 0x0000002829127224 */ /* 0x080fe200078e0212 */
[----:B------:R-:W-:Y:S01]  /*9de0*/  SHF.R.S32.HI R3, RZ, 0x18, R55 ;  /* 0x00000018ff037819 */ /* 0x000fe20000011437 */
[----:B------:R-:W-:Y:S01]  /*9df0*/  IMAD R19, R0, R40, R19 ;  /* 0x0000002800137224 */ /* 0x000fe200078e0213 */
[----:B------:R-:W-:Y:S01]  /*9e00*/  MOV R0, R54 ;  /* 0x0000003600007202 */ /* 0x000fe20000000f00 */
[----:B------:R1:W-:Y:S01]  /*9e10*/  STS.128 [R78+UR43+0x5200], R32 ;  /* 0x005200204e007988 */ /* 0x0003e20008000c2b */
        /* <DEDUP_REMOVED lines=8> */
[----:B------:R-:W-:Y:S01]  /*9ea0*/  I2IP.S8.S32.SAT R16, R16, R15, R17 ;  /* 0x0000000f10107239 */ /* 0x000fe20000001411 */
[-C--:B------:R-:W-:Y:S01]  /*9eb0*/  IMAD R23, R0, R40.reuse, R23 ;  /* 0x0000002800177224 */ /* 0x080fe200078e0217 */
[----:B------:R-:W-:Y:S01]  /*9ec0*/  SHF.R.S32.HI R0, RZ, 0x18, R52 ;  /* 0x00000018ff007819 */ /* 0x000fe20000011434 */
[----:B------:R-:W-:Y:S01]  /*9ed0*/  IMAD R24, R2, R40, R24 ;  /* 0x0000002802187224 */ /* 0x000fe200078e0218 */
[----:B------:R-:W-:Y:S01]  /*9ee0*/  MOV R2, R50 ;  /* 0x0000003200027202 */ /* 0x000fe20000000f00 */
[----:B------:R-:W-:Y:S01]  /*9ef0*/  IMAD R26, R38, R31, RZ ;  /* 0x0000001f261a7224 */ /* 0x000fe200078e02ff */
[----:B------:R-:W-:Y:S01]  /*9f00*/  I2IP.S8.S32.SAT R17, R22, R21, RZ ;  /* 0x0000001516117239 */ /* 0x000fe200000014ff */
[-C--:B------:R-:W-:Y:S02]  /*9f10*/  IMAD R25, R0, R40.reuse, R25 ;  /* 0x0000002800197224 */ /* 0x080fe400078e0219 */
[-C--:B------:R-:W-:Y:S01]  /*9f20*/  IMAD R26, R43, R40.reuse, R26 ;  /* 0x000000282b1a7224 */ /* 0x080fe200078e021a */
[----:B------:R-:W-:Y:S01]  /*9f30*/  I2IP.S8.S32.SAT R17, R20, R19, R17 ;  /* 0x0000001314117239 */ /* 0x000fe20000001411 */
[-C--:B------:R-:W-:Y:S02]  /*9f40*/  IMAD R27, R2, R40.reuse, R27 ;  /* 0x00000028021b7224 */ /* 0x080fe400078e021b */
[-C--:B------:R-:W-:Y:S01]  /*9f50*/  IMAD R28, R3, R40.reuse, R28 ;  /* 0x00000028031c7224 */ /* 0x080fe200078e021c */
[----:B------:R-:W-:Y:S01]  /*9f60*/  I2IP.S8.S32.SAT R18, R26, R25, RZ ;  /* 0x000000191a127239 */ /* 0x000fe200000014ff */
[-C--:B------:R-:W-:Y:S02]  /*9f70*/  IMAD R29, R4, R40.reuse, R29 ;  /* 0x00000028041d7224 */ /* 0x080fe400078e021d */
[----:B------:R-:W-:Y:S01]  /*9f80*/  IMAD R30, R47, R40, R30 ;  /* 0x000000282f1e7224 */ /* 0x000fe200078e021e */
[----:B------:R-:W-:Y:S04]  /*9f90*/  I2IP.S8.S32.SAT R18, R24, R23, R18 ;  /* 0x0000001718127239 */ /* 0x000fe80000001412 */
        /* <DEDUP_REMOVED lines=25> */
.L_x_145:
[----:B------:R-:W-:Y:S05]  /*a130*/  BSYNC.RECONVERGENT B0 ;  /* 0x0000000000007941 */ /* 0x000fea0003800200 */
.L_x_144:
[----:B------:R-:W-:Y:S01]  /*a140*/  R2UR UR4, R82 ;  /* 0x00000000520472ca */ /* 0x000fe200000e0000 */
[----:B------:R-:W-:Y:S01]  /*a150*/  BAR.SYNC.DEFER_BLOCKING 0x1, 0x80 ;  /* 0x0042000000007b1d */ /* 0x000fe20000010000 */
[----:B------:R-:W-:Y:S01]  /*a160*/  ISETP.NE.AND P0, PT, R84, 0x2, PT ;  /* 0x000000025400780c */ /* 0x000fe20003f05270 */
[----:B------:R-:W-:Y:S01]  /*a170*/  UISETP.NE.AND UP0, UPT, UR44, URZ, UPT ;  /* 0x000000ff2c00728c */ /* 0x000fe2000bf05270 */
[----:B------:R-:W-:Y:S01]  /*a180*/  ISETP.NE.AND P1, PT, R36, 0x4, PT ;  /* 0x000000042400780c */ /* 0x000fe20003f25270 */
[----:B------:R-:W-:Y:S01]  /*a190*/  UIADD3 UR30, UPT, UPT, UR37, UR61, URZ ;  /* 0x0000003d251e7290 */ /* 0x000fe2000fffe0ff */
[----:B------:R-:W-:Y:S02]  /*a1a0*/  SEL R2, RZ, 0x1, P0 ;  /* 0x00000001ff027807 */ /* 0x000fe40000000000 */
[----:B------:R-:W-:Y:S02]  /*a1b0*/  SEL R0, RZ, 0x1, P1 ;  /* 0x00000001ff007807 */ /* 0x000fe40000800000 */
[----:B------:R-:W-:Y:S02]  /*a1c0*/  LOP3.LUT R87, R87, R2, RZ, 0x3c, !PT ;  /* 0x0000000257577212 */ /* 0x000fe400078e3cff */
[----:B------:R-:W-:Y:S01]  /*a1d0*/  LOP3.LUT R88, R88, R0, RZ, 0x3c, !PT ;  /* 0x0000000058587212 */ /* 0x000fe200078e3cff */
[----:B------:R-:W-:Y:S01]  /*a1e0*/  UIADD3 UR20, UPT, UPT, UR38, UR4, URZ ;  /* 0x0000000426147290 */ /* 0x000fe2000fffe0ff */
[----:B------:R-:W-:Y:S02]  /*a1f0*/  SEL R84, R84, RZ, P0 ;  /* 0x000000ff54547207 */ /* 0x000fe40000000000 */
[----:B------:R-:W-:Y:S01]  /*a200*/  SEL R36, R36, RZ, P1 ;  /* 0x000000ff24247207 */ /* 0x000fe20000800000 */
[----:B------:R-:W-:Y:S01]  /*a210*/  UMOV UR36, UR59 ;  /* 0x0000003b00247c82 */ /* 0x000fe20008000000 */
[----:B------:R-:W-:Y:S07]  /*a220*/  BRA.U UP0, `(.L_x_146) ;  /* 0xffffffb900a87547 */ /* 0x000fee000b83ffff */
[----:B------:R-:W-:Y:S05]  /*a230*/  EXIT ;  /* 0x000000000000794d */ /* 0x000fea0003800000 */
.L_x_24:
[----:B---3--:R3:W4:Y:S02]  /*a240*/  SYNCS.PHASECHK.TRANS64.TRYWAIT P0, [R0+URZ+0x140], R2 ;  /* 0x00014002000075a7 */ /* 0x00872400080011ff */
[----:B----4-:R-:W-:Y:S05]  /*a250*/  @!P0 NANOSLEEP.SYNCS 0x989680 ;  /* 0x009896800000895d */ /* 0x010fea0003900000 */
[----:B------:R-:W4:Y:S02]  /*a260*/  @!P0 SYNCS.PHASECHK.TRANS64 P0, [R0+URZ+0x140], R2 ;  /* 0x00014002000085a7 */ /* 0x000f2400080010ff */
[----:B----4-:R-:W-:Y:S05]  /*a270*/  @!P0 BRA `(.L_x_24) ;  /* 0xfffffffc00f08947 */ /* 0x010fea000383ffff */
[----:B------:R-:W-:Y:S05]  /*a280*/  BRA `(.L_x_147) ;  /* 0xffffff7800287947 */ /* 0x000fea000383ffff */
.L_x_27:
[----:B--2---:R-:W-:-:S07]  /*a290*/  MOV R0, UR33 ;  /* 0x0000002100007c02 */ /* 0x004fce0008000f00 */
.L_x_148:
[----:B--2---:R2:W3:Y:S02]  /*a2a0*/  SYNCS.PHASECHK.TRANS64.TRYWAIT P0, [R0+URZ+0x40], R3 ;  /* 0x00004003000075a7 */ /* 0x0044e400080011ff */
[----:B---3--:R-:W-:Y:S05]  /*a2b0*/  @!P0 NANOSLEEP.SYNCS 0x989680 ;  /* 0x009896800000895d */ /* 0x008fea0003900000 */
[----:B------:R-:W3:Y:S02]  /*a2c0*/  @!P0 SYNCS.PHASECHK.TRANS64 P0, [R0+URZ+0x40], R3 ;  /* 0x00004003000085a7 */ /* 0x000ee400080010ff */
[----:B---3--:R-:W-:Y:S05]  /*a2d0*/  @!P0 BRA `(.L_x_148) ;  /* 0xfffffffc00f08947 */ /* 0x008fea000383ffff */
[----:B------:R-:W-:Y:S05]  /*a2e0*/  BRA `(.L_x_26) ;  /* 0xffffff7800807947 */ /* 0x000fea000383ffff */
.L_x_34:
[----:B-1----:R-:W-:-:S07]  /*a2f0*/  MOV R0, UR17 ;  /* 0x0000001100007c02 */ /* 0x002fce0008000f00 */
.L_x_149:
[----:B-1----:R1:W2:Y:S02]  /*a300*/  SYNCS.PHASECHK.TRANS64.TRYWAIT P0, [R0+URZ+0x40], R3 ;  /* 0x00004003000075a7 */ /* 0x0022a400080011ff */
[----:B--2---:R-:W-:Y:S05]  /*a310*/  @!P0 NANOSLEEP.SYNCS 0x989680 ;  /* 0x009896800000895d */ /* 0x004fea0003900000 */
[----:B------:R-:W2:Y:S02]  /*a320*/  @!P0 SYNCS.PHASECHK.TRANS64 P0, [R0+URZ+0x40], R3 ;  /* 0x00004003000085a7 */ /* 0x000ea400080010ff */
[----:B--2---:R-:W-:Y:S05]  /*a330*/  @!P0 BRA `(.L_x_149) ;  /* 0xfffffffc00f08947 */ /* 0x004fea000383ffff */
[----:B------:R-:W-:Y:S05]  /*a340*/  BRA `(.L_x_33) ;  /* 0xffffff7c00407947 */ /* 0x000fea000383ffff */
.L_x_39:
[----:B-1----:R1:W2:Y:S02]  /*a350*/  SYNCS.PHASECHK.TRANS64.TRYWAIT P0, [R3+URZ+0xd0], R0 ;  /* 0x0000d000030075a7 */ /* 0x0022a400080011ff */
[----:B--2---:R-:W-:Y:S05]  /*a360*/  @!P0 NANOSLEEP.SYNCS 0x989680 ;  /* 0x009896800000895d */ /* 0x004fea0003900000 */
[----:B------:R-:W2:Y:S02]  /*a370*/  @!P0 SYNCS.PHASECHK.TRANS64 P0, [R3+URZ+0xd0], R0 ;  /* 0x0000d000030085a7 */ /* 0x000ea400080010ff */
[----:B--2---:R-:W-:Y:S05]  /*a380*/  @!P0 BRA `(.L_x_39) ;  /* 0xfffffffc00f08947 */ /* 0x004fea000383ffff */
[----:B------:R-:W-:Y:S05]  /*a390*/  BRA `(.L_x_150) ;  /* 0xffffff7c00e87947 */ /* 0x000fea000383ffff */
.L_x_43:
[----:B------:R-:W-:-:S07]  /*a3a0*/  MOV R0, UR4 ;  /* 0x0000000400007c02 */ /* 0x000fce0008000f00 */
.L_x_151:
[----:B-1----:R1:W2:Y:S02]  /*a3b0*/  SYNCS.PHASECHK.TRANS64.TRYWAIT P0, [R0+URZ], R2 ;  /* 0x00000002000075a7 */ /* 0x0022a400080011ff */
[----:B--2---:R-:W-:Y:S05]  /*a3c0*/  @!P0 NANOSLEEP.SYNCS 0x989680 ;  /* 0x009896800000895d */ /* 0x004fea0003900000 */
[----:B------:R-:W2:Y:S02]  /*a3d0*/  @!P0 SYNCS.PHASECHK.TRANS64 P0, [R0+URZ], R2 ;  /* 0x00000002000085a7 */ /* 0x000ea400080010ff */
[----:B--2---:R-:W-:Y:S05]  /*a3e0*/  @!P0 BRA `(.L_x_151) ;  /* 0xfffffffc00f08947 */ /* 0x004fea000383ffff */
[----:B------:R-:W-:Y:S05]  /*a3f0*/  BRA `(.L_x_152) ;  /* 0xffffff8400907947 */ /* 0x000fea000383ffff */
.L_x_44:
[----:B------:R-:W-:-:S07]  /*a400*/  MOV R0, UR5 ;  /* 0x0000000500007c02 */ /* 0x000fce0008000f00 */
.L_x_153:
[----:B-1----:R1:W2:Y:S02]  /*a410*/  SYNCS.PHASECHK.TRANS64.TRYWAIT P0, [R0+URZ], R3 ;  /* 0x00000003000075a7 */ /* 0x0022a400080011ff */
[----:B--2---:R-:W-:Y:S05]  /*a420*/  @!P0 NANOSLEEP.SYNCS 0x989680 ;  /* 0x009896800000895d */ /* 0x004fea0003900000 */
[----:B------:R-:W2:Y:S02]  /*a430*/  @!P0 SYNCS.PHASECHK.TRANS64 P0, [R0+URZ], R3 ;  /* 0x00000003000085a7 */ /* 0x000ea400080010ff */
[----:B--2---:R-:W-:Y:S05]  /*a440*/  @!P0 BRA `(.L_x_153) ;  /* 0xfffffffc00f08947 */ /* 0x004fea000383ffff */
[----:B------:R-:W-:Y:S05]  /*a450*/  BRA `(.L_x_154) ;  /* 0xffffff84009c7947 */ /* 0x000fea000383ffff */
.L_x_45:
[----:B------:R-:W-:-:S07]  /*a460*/  MOV R0, UR5 ;  /* 0x0000000500007c02 */ /* 0x000fce0008000f00 */
.L_x_155:
[----:B-1----:R1:W2:Y:S02]  /*a470*/  SYNCS.PHASECHK.TRANS64.TRYWAIT P0, [R0+URZ], R3 ;  /* 0x00000003000075a7 */ /* 0x0022a400080011ff */
[----:B--2---:R-:W-:Y:S05]  /*a480*/  @!P0 NANOSLEEP.SYNCS 0x989680 ;  /* 0x009896800000895d */ /* 0x004fea0003900000 */
[----:B------:R-:W2:Y:S02]  /*a490*/  @!P0 SYNCS.PHASECHK.TRANS64 P0, [R0+URZ], R3 ;  /* 0x00000003000085a7 */ /* 0x000ea400080010ff */
[----:B--2---:R-:W-:Y:S05]  /*a4a0*/  @!P0 BRA `(.L_x_155) ;  /* 0xfffffffc00f08947 */ /* 0x004fea000383ffff */
[----:B------:R-:W-:Y:S05]  /*a4b0*/  BRA `(.L_x_156) ;  /* 0xffffff8400a87947 */ /* 0x000fea000383ffff */
.L_x_46:
[----:B------:R-:W-:-:S07]  /*a4c0*/  MOV R0, UR5 ;  /* 0x0000000500007c02 */ /* 0x000fce0008000f00 */
.L_x_157:
[----:B-1----:R1:W2:Y:S02]  /*a4d0*/  SYNCS.PHASECHK.TRANS64.TRYWAIT P0, [R0+URZ], R3 ;  /* 0x00000003000075a7 */ /* 0x0022a400080011ff */
[----:B--2---:R-:W-:Y:S05]  /*a4e0*/  @!P0 NANOSLEEP.SYNCS 0x989680 ;  /* 0x009896800000895d */ /* 0x004fea0003900000 */
[----:B------:R-:W2:Y:S02]  /*a4f0*/  @!P0 SYNCS.PHASECHK.TRANS64 P0, [R0+URZ], R3 ;  /* 0x00000003000085a7 */ /* 0x000ea400080010ff */
[----:B--2---:R-:W-:Y:S05]  /*a500*/  @!P0 BRA `(.L_x_157) ;  /* 0xfffffffc00f08947 */ /* 0x004fea000383ffff */
[----:B------:R-:W-:Y:S05]  /*a510*/  BRA `(.L_x_158) ;  /* 0xffffff8400b47947 */ /* 0x000fea000383ffff */
.L_x_47:
[----:B------:R-:W-:-:S07]  /*a520*/  MOV R0, UR5 ;  /* 0x0000000500007c02 */ /* 0x000fce0008000f00 */
.L_x_159:
[----:B-1----:R1:W2:Y:S02]  /*a530*/  SYNCS.PHASECHK.TRANS64.TRYWAIT P0, [R0+URZ], R3 ;  /* 0x00000003000075a7 */ /* 0x0022a400080011ff */
[----:B--2---:R-:W-:Y:S05]  /*a540*/  @!P0 NANOSLEEP.SYNCS 0x989680 ;  /* 0x009896800000895d */ /* 0x004fea0003900000 */
[----:B------:R-:W2:Y:S02]  /*a550*/  @!P0 SYNCS.PHASECHK.TRANS64 P0, [R0+URZ], R3 ;  /* 0x00000003000085a7 */ /* 0x000ea400080010ff */
[----:B--2---:R-:W-:Y:S05]  /*a560*/  @!P0 BRA `(.L_x_159) ;  /* 0xfffffffc00f08947 */ /* 0x004fea000383ffff */
[----:B------:R-:W-:Y:S05]  /*a570*/  BRA `(.L_x_160) ;  /* 0xffffff8400c07947 */ /* 0x000fea000383ffff */
.L_x_48:
[----:B------:R-:W-:-:S07]  /*a580*/  MOV R0, UR5 ;  /* 0x0000000500007c02 */ /* 0x000fce0008000f00 */
.L_x_161:
[----:B-1----:R1:W2:Y:S02]  /*a590*/  SYNCS.PHASECHK.TRANS64.TRYWAIT P0, [R0+URZ], R3 ;  /* 0x00000003000075a7 */ /* 0x0022a400080011ff */
[----:B--2---:R-:W-:Y:S05]  /*a5a0*/  @!P0 NANOSLEEP.SYNCS 0x989680 ;  /* 0x009896800000895d */ /* 0x004fea0003900000 */
[----:B------:R-:W2:Y:S02]  /*a5b0*/  @!P0 SYNCS.PHASECHK.TRANS64 P0, [R0+URZ], R3 ;  /* 0x00000003000085a7 */ /* 0x000ea400080010ff */
[----:B--2---:R-:W-:Y:S05]  /*a5c0*/  @!P0 BRA `(.L_x_161) ;  /* 0xfffffffc00f08947 */ /* 0x004fea000383ffff */
[----:B------:R-:W-:Y:S05]  /*a5d0*/  BRA `(.L_x_162) ;  /* 0xffffff8400cc7947 */ /* 0x000fea000383ffff */
.L_x_49:
[----:B------:R-:W-:-:S07]  /*a5e0*/  MOV R0, UR5 ;  /* 0x0000000500007c02 */ /* 0x000fce0008000f00 */
.L_x_163:
[----:B-1----:R1:W2:Y:S02]  /*a5f0*/  SYNCS.PHASECHK.TRANS64.TRYWAIT P0, [R0+URZ], R3 ;  /* 0x00000003000075a7 */ /* 0x0022a400080011ff */
[----:B--2---:R-:W-:Y:S05]  /*a600*/  @!P0 NANOSLEEP.SYNCS 0x989680 ;  /* 0x009896800000895d */ /* 0x004fea0003900000 */
[----:B------:R-:W2:Y:S02]  /*a610*/  @!P0 SYNCS.PHASECHK.TRANS64 P0, [R0+URZ], R3 ;  /* 0x00000003000085a7 */ /* 0x000ea400080010ff */
[----:B--2---:R-:W-:Y:S05]  /*a620*/  @!P0 BRA `(.L_x_163) ;  /* 0xfffffffc00f08947 */ /* 0x004fea000383ffff */
[----:B------:R-:W-:Y:S05]  /*a630*/  BRA `(.L_x_164) ;  /* 0xffffff8400d87947 */ /* 0x000fea000383ffff */
.L_x_52:
[----:B--2---:R2:W3:Y:S02]  /*a640*/  SYNCS.PHASECHK.TRANS64.TRYWAIT P0, [R2+URZ+0x130], R4 ;  /* 0x00013004020075a7 */ /* 0x0044e400080011ff */
[----:B---3--:R-:W-:Y:S05]  /*a650*/  @!P0 NANOSLEEP.SYNCS 0x989680 ;  /* 0x009896800000895d */ /* 0x008fea0003900000 */
[----:B------:R-:W3:Y:S02]  /*a660*/  @!P0 SYNCS.PHASECHK.TRANS64 P0, [R2+URZ+0x130], R4 ;  /* 0x00013004020085a7 */ /* 0x000ee400080010ff */
[----:B---3--:R-:W-:Y:S05]  /*a670*/  @!P0 BRA `(.L_x_52) ;  /* 0xfffffffc00f08947 */ /* 0x008fea000383ffff */
[----:B------:R-:W-:Y:S05]  /*a680*/  BRA `(.L_x_165) ;  /* 0xffffff8800347947 */ /* 0x000fea000383ffff */
.L_x_53:
[----:B------:R-:W-:-:S07]  /*a690*/  MOV R2, UR4 ;  /* 0x0000000400027c02 */ /* 0x000fce0008000f00 */
.L_x_166:
[----:B--2---:R2:W3:Y:S02]  /*a6a0*/  SYNCS.PHASECHK.TRANS64.TRYWAIT P0, [R2+URZ+0xe0], R5 ;  /* 0x0000e005020075a7 */ /* 0x0044e400080011ff */
[----:B---3--:R-:W-:Y:S05]  /*a6b0*/  @!P0 NANOSLEEP.SYNCS 0x989680 ;  /* 0x009896800000895d */ /* 0x008fea0003900000 */
[----:B------:R-:W3:Y:S02]  /*a6c0*/  @!P0 SYNCS.PHASECHK.TRANS64 P0, [R2+URZ+0xe0], R5 ;  /* 0x0000e005020085a7 */ /* 0x000ee400080010ff */
[----:B---3--:R-:W-:Y:S05]  /*a6d0*/  @!P0 BRA `(.L_x_166) ;  /* 0xfffffffc00f08947 */ /* 0x008fea000383ffff */
[----:B------:R-:W-:Y:S05]  /*a6e0*/  BRA `(.L_x_167) ;  /* 0xffffff8800447947 */ /* 0x000fea000383ffff */
.L_x_54:
[----:B--2---:R2:W3:Y:S02]  /*a6f0*/  SYNCS.PHASECHK.TRANS64.TRYWAIT P1, [R2+URZ+0xd0], R4 ;  /* 0x0000d004020075a7 */ /* 0x0044e400080211ff */
[----:B---3--:R-:W-:Y:S05]  /*a700*/  @!P1 NANOSLEEP.SYNCS 0x989680 ;  /* 0x009896800000995d */ /* 0x008fea0003900000 */
[----:B------:R-:W3:Y:S02]  /*a710*/  @!P1 SYNCS.PHASECHK.TRANS64 P1, [R2+URZ+0xd0], R4 ;  /* 0x0000d004020095a7 */ /* 0x000ee400080210ff */
[----:B---3--:R-:W-:Y:S05]  /*a720*/  @!P1 BRA `(.L_x_54) ;  /* 0xfffffffc00f09947 */ /* 0x008fea000383ffff */
[----:B------:R-:W-:Y:S05]  /*a730*/  BRA `(.L_x_168) ;  /* 0xffffff8800747947 */ /* 0x000fea000383ffff */
.L_x_57:
[----:B------:R-:W-:-:S07]  /*a740*/  MOV R0, UR4 ;  /* 0x0000000400007c02 */ /* 0x000fce0008000f00 */
.L_x_169:
[----:B--2---:R2:W3:Y:S02]  /*a750*/  SYNCS.PHASECHK.TRANS64.TRYWAIT P0, [R0+URZ+0xe0], R2 ;  /* 0x0000e002000075a7 */ /* 0x0044e400080011ff */
[----:B---3--:R-:W-:Y:S05]  /*a760*/  @!P0 NANOSLEEP.SYNCS 0x989680 ;  /* 0x009896800000895d */ /* 0x008fea0003900000 */
[----:B------:R-:W3:Y:S02]  /*a770*/  @!P0 SYNCS.PHASECHK.TRANS64 P0, [R0+URZ+0xe0], R2 ;  /* 0x0000e002000085a7 */ /* 0x000ee400080010ff */
[----:B---3--:R-:W-:Y:S05]  /*a780*/  @!P0 BRA `(.L_x_169) ;  /* 0xfffffffc00f08947 */ /* 0x008fea000383ffff */
[----:B------:R-:W-:Y:S05]  /*a790*/  BRA `(.L_x_56) ;  /* 0xffffff8800c87947 */ /* 0x000fea000383ffff */
.L_x_66:
[----:B--2---:R-:W-:-:S04]  /*a7a0*/  MOV R5, UR5 ;  /* 0x0000000500057c02 */ /* 0x004fc80008000f00 */
[----:B------:R2:W3:Y:S03]  /*a7b0*/  SYNCS.PHASECHK.TRANS64.TRYWAIT P0, [R5+URZ+0x8], R6 ;  /* 0x00000806050075a7 */ /* 0x0004e600080011ff */
[----:B---3--:R-:W-:Y:S05]  /*a7c0*/  @!P0 NANOSLEEP.SYNCS 0x989680 ;  /* 0x009896800000895d */ /* 0x008fea0003900000 */
[----:B------:R-:W3:Y:S02]  /*a7d0*/  @!P0 SYNCS.PHASECHK.TRANS64 P0, [R5+URZ+0x8], R6 ;  /* 0x00000806050085a7 */ /* 0x000ee400080010ff */
[----:B---3--:R-:W-:Y:S05]  /*a7e0*/  @!P0 BRA `(.L_x_66) ;  /* 0xfffffffc00ec8947 */ /* 0x008fea000383ffff */
[----:B------:R-:W-:Y:S05]  /*a7f0*/  BRA `(.L_x_65) ;  /* 0xffffff8c007c7947 */ /* 0x000fea000383ffff */
.L_x_68:
[----:B------:R-:W-:Y:S01]  /*a800*/  BSSY B0, `(.L_x_170) ;  /* 0x0000006000007945 */ /* 0x000fe20003800000 */
[----:B------:R-:W-:-:S07]  /*a810*/  MOV R15, 0xffffffff ;  /* 0xffffffff000f7802 */ /* 0x000fce0000000f00 */
[----:B-12--5:R-:W-:Y:S05]  /*a820*/  WARPSYNC.COLLECTIVE R15, `(.L_x_171) ;  /* 0x000000000f0c7348 */ /* 0x026fea0003c00000 */
[----:B------:R-:W-:Y:S02]  /*a830*/  ELECT P6, UR79, PT ;  /* 0x00000000004f782f */ /* 0x000fe400038c0000 */
[----:B------:R-:W-:Y:S01]  /*a840*/  MOV R14, UR79 ;  /* 0x0000004f000e7c02 */ /* 0x000fe20008000f00 */
[----:B-12--5:R-:W-:Y:S10]  /*a850*/  ENDCOLLECTIVE ;  /* 0x000000000000791b */ /* 0x026ff40003800000 */
.L_x_171:
[----:B------:R-:W-:Y:S05]  /*a860*/  BSYNC B0 ;  /* 0x0000000000007941 */ /* 0x000fea0003800000 */
.L_x_170:
[----:B------:R-:W-:Y:S05]  /*a870*/  BRA `(.L_x_172) ;  /* 0xffffff8c00ac7947 */ /* 0x000fea000383ffff */
.L_x_70:
[----:B--2---:R-:W-:-:S04]  /*a880*/  MOV R0, UR5 ;  /* 0x0000000500007c02 */ /* 0x004fc80008000f00 */
[----:B------:R2:W3:Y:S03]  /*a890*/  SYNCS.PHASECHK.TRANS64.TRYWAIT P0, [R0+URZ+0x8], R4 ;  /* 0x00000804000075a7 */ /* 0x0004e600080011ff */
[----:B---3--:R-:W-:Y:S05]  /*a8a0*/  @!P0 NANOSLEEP.SYNCS 0x989680 ;  /* 0x009896800000895d */ /* 0x008fea0003900000 */
[----:B------:R-:W3:Y:S02]  /*a8b0*/  @!P0 SYNCS.PHASECHK.TRANS64 P0, [R0+URZ+0x8], R4 ;  /* 0x00000804000085a7 */ /* 0x000ee400080010ff */
[----:B---3--:R-:W-:Y:S05]  /*a8c0*/  @!P0 BRA `(.L_x_70) ;  /* 0xfffffffc00ec8947 */ /* 0x008fea000383ffff */
[----:B------:R-:W-:Y:S05]  /*a8d0*/  BRA `(.L_x_69) ;  /* 0xffffff8c00b07947 */ /* 0x000fea000383ffff */
.L_x_71:
[----:B-1----:R1:W2:Y:S02]  /*a8e0*/  SYNCS.PHASECHK.TRANS64.TRYWAIT P0, [R0+URZ+0xd0], R4 ;  /* 0x0000d004000075a7 */ /* 0x0022a400080011ff */
[----:B--2---:R-:W-:Y:S05]  /*a8f0*/  @!P0 NANOSLEEP.SYNCS 0x989680 ;  /* 0x009896800000895d */ /* 0x004fea0003900000 */
[----:B------:R-:W2:Y:S02]  /*a900*/  @!P0 SYNCS.PHASECHK.TRANS64 P0, [R0+URZ+0xd0], R4 ;  /* 0x0000d004000085a7 */ /* 0x000ea400080010ff */
[----:B--2---:R-:W-:Y:S05]  /*a910*/  @!P0 BRA `(.L_x_71) ;  /* 0xfffffffc00f08947 */ /* 0x004fea000383ffff */
[----:B------:R-:W-:Y:S05]  /*a920*/  BRA `(.L_x_173) ;  /* 0xffffff90009c7947 */ /* 0x000fea000383ffff */
.L_x_73:
[----:B------:R-:W-:-:S07]  /*a930*/  MOV R0, UR31 ;  /* 0x0000001f00007c02 */ /* 0x000fce0008000f00 */
.L_x_174:
[----:B-1----:R1:W2:Y:S02]  /*a940*/  SYNCS.PHASECHK.TRANS64.TRYWAIT P0, [R0+URZ+0x110], R4 ;  /* 0x00011004000075a7 */ /* 0x0022a400080011ff */
[----:B--2---:R-:W-:Y:S05]  /*a950*/  @!P0 NANOSLEEP.SYNCS 0x989680 ;  /* 0x009896800000895d */ /* 0x004fea0003900000 */
[----:B------:R-:W2:Y:S02]  /*a960*/  @!P0 SYNCS.PHASECHK.TRANS64 P0, [R0+URZ+0x110], R4 ;  /* 0x00011004000085a7 */ /* 0x000ea400080010ff */
[----:B--2---:R-:W-:Y:S05]  /*a970*/  @!P0 BRA `(.L_x_174) ;  /* 0xfffffffc00f08947 */ /* 0x004fea000383ffff */
[----:B------:R-:W-:Y:S05]  /*a980*/  BRA `(.L_x_175) ;  /* 0xffffff9000e87947 */ /* 0x000fea000383ffff */
.L_x_76:
[----:B------:R-:W-:Y:S07]  /*a990*/  MOV R0, UR5 ;  /* 0x0000000500007c02 */ /* 0x000fee0008000f00 */
.L_x_176:
[----:B-1----:R1:W2:Y:S02]  /*a9a0*/  SYNCS.PHASECHK.TRANS64.TRYWAIT P0, [R0+URZ], R4 ;  /* 0x00000004000075a7 */ /* 0x0022a400080011ff */
[----:B--2---:R-:W-:Y:S05]  /*a9b0*/  @!P0 NANOSLEEP.SYNCS 0x989680 ;  /* 0x009896800000895d */ /* 0x004fea0003900000 */
[----:B------:R-:W2:Y:S02]  /*a9c0*/  @!P0 SYNCS.PHASECHK.TRANS64 P0, [R0+URZ], R4 ;  /* 0x00000004000085a7 */ /* 0x000ea400080010ff */
[----:B--2---:R-:W-:Y:S05]  /*a9d0*/  @!P0 BRA `(.L_x_176) ;  /* 0xfffffffc00f08947 */ /* 0x004fea000383ffff */
[----:B------:R-:W-:Y:S05]  /*a9e0*/  BRA `(.L_x_75) ;  /* 0xffffff9000fc7947 */ /* 0x000fea000383ffff */
.L_x_80:
[----:B-1----:R-:W-:-:S07]  /*a9f0*/  MOV R0, UR4 ;  /* 0x0000000400007c02 */ /* 0x002fce0008000f00 */
.L_x_177:
[----:B-1----:R1:W2:Y:S02]  /*aa00*/  SYNCS.PHASECHK.TRANS64.TRYWAIT P0, [R0+URZ], R2 ;  /* 0x00000002000075a7 */ /* 0x0022a400080011ff */
[----:B--2---:R-:W-:Y:S05]  /*aa10*/  @!P0 NANOSLEEP.SYNCS 0x989680 ;  /* 0x009896800000895d */ /* 0x004fea0003900000 */
[----:B------:R-:W2:Y:S02]  /*aa20*/  @!P0 SYNCS.PHASECHK.TRANS64 P0, [R0+URZ], R2 ;  /* 0x00000002000085a7 */ /* 0x000ea400080010ff */
[----:B--2---:R-:W-:Y:S05]  /*aa30*/  @!P0 BRA `(.L_x_177) ;  /* 0xfffffffc00f08947 */ /* 0x004fea000383ffff */
[----:B------:R-:W-:Y:S05]  /*aa40*/  BRA `(.L_x_178) ;  /* 0xffffff9400f07947 */ /* 0x000fea000383ffff */
.L_x_81:
[----:B------:R-:W-:-:S07]  /*aa50*/  MOV R0, UR5 ;  /* 0x0000000500007c02 */ /* 0x000fce0008000f00 */
.L_x_179:
[----:B-1----:R1:W2:Y:S02]  /*aa60*/  SYNCS.PHASECHK.TRANS64.TRYWAIT P0, [R0+URZ], R3 ;  /* 0x00000003000075a7 */ /* 0x0022a400080011ff */
[----:B--2---:R-:W-:Y:S05]  /*aa70*/  @!P0 NANOSLEEP.SYNCS 0x989680 ;  /* 0x009896800000895d */ /* 0x004fea0003900000 */
[----:B------:R-:W2:Y:S02]  /*aa80*/  @!P0 SYNCS.PHASECHK.TRANS64 P0, [R0+URZ], R3 ;  /* 0x00000003000085a7 */ /* 0x000ea400080010ff */
[----:B--2---:R-:W-:Y:S05]  /*aa90*/  @!P0 BRA `(.L_x_179) ;  /* 0xfffffffc00f08947 */ /* 0x004fea000383ffff */
[----:B------:R-:W-:Y:S05]  /*aaa0*/  BRA `(.L_x_180) ;  /* 0xffffff9400fc7947 */ /* 0x000fea000383ffff */
.L_x_82:
[----:B------:R-:W-:-:S07]  /*aab0*/  MOV R0, UR5 ;  /* 0x0000000500007c02 */ /* 0x000fce0008000f00 */
.L_x_181:
[----:B-1----:R1:W2:Y:S02]  /*aac0*/  SYNCS.PHASECHK.TRANS64.TRYWAIT P0, [R0+URZ], R3 ;  /* 0x00000003000075a7 */ /* 0x0022a400080011ff */
[----:B--2---:R-:W-:Y:S05]  /*aad0*/  @!P0 NANOSLEEP.SYNCS 0x989680 ;  /* 0x009896800000895d */ /* 0x004fea0003900000 */
[----:B------:R-:W2:Y:S02]  /*aae0*/  @!P0 SYNCS.PHASECHK.TRANS64 P0, [R0+URZ], R3 ;  /* 0x00000003000085a7 */ /* 0x000ea400080010ff */
[----:B--2---:R-:W-:Y:S05]  /*aaf0*/  @!P0 BRA `(.L_x_181) ;  /* 0xfffffffc00f08947 */ /* 0x004fea000383ffff */
[----:B------:R-:W-:Y:S05]  /*ab00*/  BRA `(.L_x_182) ;  /* 0xffffff9800087947 */ /* 0x000fea000383ffff */
.L_x_85:
[----:B------:R-:W-:-:S07]  /*ab10*/  MOV R0, UR26 ;  /* 0x0000001a00007c02 */ /* 0x000fce0008000f00 */
.L_x_183:
[----:B-1----:R1:W2:Y:S02]  /*ab20*/  SYNCS.PHASECHK.TRANS64.TRYWAIT P1, [R0+URZ+0x150], R2 ;  /* 0x00015002000075a7 */ /* 0x0022a400080211ff */
[----:B--2---:R-:W-:Y:S05]  /*ab30*/  @!P1 NANOSLEEP.SYNCS 0x989680 ;  /* 0x009896800000995d */ /* 0x004fea0003900000 */
[----:B------:R-:W2:Y:S02]  /*ab40*/  @!P1 SYNCS.PHASECHK.TRANS64 P1, [R0+URZ+0x150], R2 ;  /* 0x00015002000095a7 */ /* 0x000ea400080210ff */
[----:B--2---:R-:W-:Y:S05]  /*ab50*/  @!P1 BRA `(.L_x_183) ;  /* 0xfffffffc00f09947 */ /* 0x004fea000383ffff */
[----:B------:R-:W-:Y:S05]  /*ab60*/  BRA `(.L_x_184) ;  /* 0xffffff9800547947 */ /* 0x000fea000383ffff */
.L_x_90:
[----:B---3--:R3:W4:Y:S02]  /*ab70*/  SYNCS.PHASECHK.TRANS64.TRYWAIT P0, [R12+URZ+0xd0], R0 ;  /* 0x0000d0000c0075a7 */ /* 0x00872400080011ff */
[----:B----4-:R-:W-:Y:S05]  /*ab80*/  @!P0 NANOSLEEP.SYNCS 0x989680 ;  /* 0x009896800000895d */ /* 0x010fea0003900000 */
[----:B------:R-:W4:Y:S02]  /*ab90*/  @!P0 SYNCS.PHASECHK.TRANS64 P0, [R12+URZ+0xd0], R0 ;  /* 0x0000d0000c0085a7 */ /* 0x000f2400080010ff */
[----:B----4-:R-:W-:Y:S05]  /*aba0*/  @!P0 BRA `(.L_x_90) ;  /* 0xfffffffc00f08947 */ /* 0x010fea000383ffff */
[----:B------:R-:W-:Y:S05]  /*abb0*/  BRA `(.L_x_185) ;  /* 0xffffff9c007c7947 */ /* 0x000fea000383ffff */
.L_x_93:
[----:B-1----:R-:W-:Y:S07]  /*abc0*/  MOV R0, UR21 ;  /* 0x0000001500007c02 */ /* 0x002fee0008000f00 */
.L_x_186:
[----:B-1----:R1:W3:Y:S02]  /*abd0*/  SYNCS.PHASECHK.TRANS64.TRYWAIT P2, [R0+URZ+0xc8], R6 ;  /* 0x0000c806000075a7 */ /* 0x0022e400080411ff */
[----:B---3--:R-:W-:Y:S05]  /*abe0*/  @!P2 NANOSLEEP.SYNCS 0x989680 ;  /* 0x009896800000a95d */ /* 0x008fea0003900000 */
[----:B------:R-:W3:Y:S02]  /*abf0*/  @!P2 SYNCS.PHASECHK.TRANS64 P2, [R0+URZ+0xc8], R6 ;  /* 0x0000c8060000a5a7 */ /* 0x000ee400080410ff */
[----:B---3--:R-:W-:Y:S05]  /*ac00*/  @!P2 BRA `(.L_x_186) ;  /* 0xfffffffc00f0a947 */ /* 0x008fea000383ffff */
[----:B------:R-:W-:Y:S05]  /*ac10*/  BRA `(.L_x_92) ;  /* 0xffffffa000e47947 */ /* 0x000fea000383ffff */
.L_x_96:
[----:B------:R-:W-:Y:S07]  /*ac20*/  MOV R0, UR21 ;  /* 0x0000001500007c02 */ /* 0x000fee0008000f00 */
.L_x_187:
[----:B-1----:R1:W3:Y:S02]  /*ac30*/  SYNCS.PHASECHK.TRANS64.TRYWAIT P0, [R0+URZ+0xa0], R9 ;  /* 0x0000a009000075a7 */ /* 0x0022e400080011ff */
[----:B---3--:R-:W-:Y:S05]  /*ac40*/  @!P0 NANOSLEEP.SYNCS 0x989680 ;  /* 0x009896800000895d */ /* 0x008fea0003900000 */
[----:B------:R-:W3:Y:S02]  /*ac50*/  @!P0 SYNCS.PHASECHK.TRANS64 P0, [R0+URZ+0xa0], R9 ;  /* 0x0000a009000085a7 */ /* 0x000ee400080010ff */
[----:B---3--:R-:W-:Y:S05]  /*ac60*/  @!P0 BRA `(.L_x_187) ;  /* 0xfffffffc00f08947 */ /* 0x008fea000383ffff */
[----:B------:R-:W-:Y:S05]  /*ac70*/  BRA `(.L_x_188) ;  /* 0xffffffa400407947 */ /* 0x000fea000383ffff */
.L_x_97:
[----:B------:R-:W-:Y:S07]  /*ac80*/  MOV R0, UR21 ;  /* 0x0000001500007c02 */ /* 0x000fee0008000f00 */
.L_x_189:
[----:B-1----:R1:W3:Y:S02]  /*ac90*/  SYNCS.PHASECHK.TRANS64.TRYWAIT P0, [R0+URZ+0xa8], R9 ;  /* 0x0000a809000075a7 */ /* 0x0022e400080011ff */
[----:B---3--:R-:W-:Y:S05]  /*aca0*/  @!P0 NANOSLEEP.SYNCS 0x989680 ;  /* 0x009896800000895d */ /* 0x008fea0003900000 */
[----:B------:R-:W3:Y:S02]  /*acb0*/  @!P0 SYNCS.PHASECHK.TRANS64 P0, [R0+URZ+0xa8], R9 ;  /* 0x0000a809000085a7 */ /* 0x000ee400080010ff */
[----:B---3--:R-:W-:Y:S05]  /*acc0*/  @!P0 BRA `(.L_x_189) ;  /* 0xfffffffc00f08947 */ /* 0x008fea000383ffff */
[----:B------:R-:W-:Y:S05]  /*acd0*/  BRA `(.L_x_190) ;  /* 0xffffffa4009c7947 */ /* 0x000fea000383ffff */
.L_x_98:
[----:B------:R-:W-:Y:S07]  /*ace0*/  MOV R0, UR21 ;  /* 0x0000001500007c02 */ /* 0x000fee0008000f00 */
.L_x_191:
[----:B-1----:R1:W3:Y:S02]  /*acf0*/  SYNCS.PHASECHK.TRANS64.TRYWAIT P0, [R0+URZ+0xb0], R9 ;  /* 0x0000b009000075a7 */ /* 0x0022e400080011ff */
[----:B---3--:R-:W-:Y:S05]  /*ad00*/  @!P0 NANOSLEEP.SYNCS 0x989680 ;  /* 0x009896800000895d */ /* 0x008fea0003900000 */
[----:B------:R-:W3:Y:S02]  /*ad10*/  @!P0 SYNCS.PHASECHK.TRANS64 P0, [R0+URZ+0xb0], R9 ;  /* 0x0000b009000085a7 */ /* 0x000ee400080010ff */
[----:B---3--:R-:W-:Y:S05]  /*ad20*/  @!P0 BRA `(.L_x_191) ;  /* 0xfffffffc00f08947 */ /* 0x008fea000383ffff */
[----:B------:R-:W-:Y:S05]  /*ad30*/  BRA `(.L_x_192) ;  /* 0xffffffa400f87947 */ /* 0x000fea000383ffff */
.L_x_99:
[----:B------:R-:W-:Y:S07]  /*ad40*/  MOV R0, UR21 ;  /* 0x0000001500007c02 */ /* 0x000fee0008000f00 */
.L_x_193:
[----:B-1----:R1:W3:Y:S02]  /*ad50*/  SYNCS.PHASECHK.TRANS64.TRYWAIT P0, [R0+URZ+0xb8], R9 ;  /* 0x0000b809000075a7 */ /* 0x0022e400080011ff */
[----:B---3--:R-:W-:Y:S05]  /*ad60*/  @!P0 NANOSLEEP.SYNCS 0x989680 ;  /* 0x009896800000895d */ /* 0x008fea0003900000 */
[----:B------:R-:W3:Y:S02]  /*ad70*/  @!P0 SYNCS.PHASECHK.TRANS64 P0, [R0+URZ+0xb8], R9 ;  /* 0x0000b809000085a7 */ /* 0x000ee400080010ff */
[----:B---3--:R-:W-:Y:S05]  /*ad80*/  @!P0 BRA `(.L_x_193) ;  /* 0xfffffffc00f08947 */ /* 0x008fea000383ffff */
[----:B------:R-:W-:Y:S05]  /*ad90*/  BRA `(.L_x_194) ;  /* 0xffffffa800547947 */ /* 0x000fea000383ffff */
.L_x_101:
[----:B------:R-:W-:-:S07]  /*ada0*/  MOV R0, UR21 ;  /* 0x0000001500007c02 */ /* 0x000fce0008000f00 */
.L_x_195:
[----:B-1----:R1:W4:Y:S02]  /*adb0*/  SYNCS.PHASECHK.TRANS64.TRYWAIT P0, [R0+URZ+0xa0], R2 ;  /* 0x0000a002000075a7 */ /* 0x00232400080011ff */
[----:B----4-:R-:W-:Y:S05]  /*adc0*/  @!P0 NANOSLEEP.SYNCS 0x989680 ;  /* 0x009896800000895d */ /* 0x010fea0003900000 */
[----:B------:R-:W4:Y:S02]  /*add0*/  @!P0 SYNCS.PHASECHK.TRANS64 P0, [R0+URZ+0xa0], R2 ;  /* 0x0000a002000085a7 */ /* 0x000f2400080010ff */
[----:B----4-:R-:W-:Y:S05]  /*ade0*/  @!P0 BRA `(.L_x_195) ;  /* 0xfffffffc00f08947 */ /* 0x010fea000383ffff */
[----:B------:R-:W-:Y:S05]  /*adf0*/  BRA `(.L_x_196) ;  /* 0xffffffa800e07947 */ /* 0x000fea000383ffff */
.L_x_102:
[----:B-1----:R-:W-:-:S07]  /*ae00*/  MOV R0, UR21 ;  /* 0x0000001500007c02 */ /* 0x002fce0008000f00 */
.L_x_197:
[----:B-1----:R1:W4:Y:S02]  /*ae10*/  SYNCS.PHASECHK.TRANS64.TRYWAIT P0, [R0+URZ+0xa8], R2 ;  /* 0x0000a802000075a7 */ /* 0x00232400080011ff */
[----:B----4-:R-:W-:Y:S05]  /*ae20*/  @!P0 NANOSLEEP.SYNCS 0x989680 ;  /* 0x009896800000895d */ /* 0x010fea0003900000 */
[----:B------:R-:W4:Y:S02]  /*ae30*/  @!P0 SYNCS.PHASECHK.TRANS64 P0, [R0+URZ+0xa8], R2 ;  /* 0x0000a802000085a7 */ /* 0x000f2400080010ff */
[----:B----4-:R-:W-:Y:S05]  /*ae40*/  @!P0 BRA `(.L_x_197) ;  /* 0xfffffffc00f08947 */ /* 0x010fea000383ffff */
[----:B------:R-:W-:Y:S05]  /*ae50*/  BRA `(.L_x_198) ;  /* 0xffffffa800d07947 */ /* 0x000fea000383ffff */
.L_x_103:
[----:B-1----:R-:W-:-:S07]  /*ae60*/  MOV R0, UR21 ;  /* 0x0000001500007c02 */ /* 0x002fce0008000f00 */
.L_x_199:
[----:B-1----:R1:W4:Y:S02]  /*ae70*/  SYNCS.PHASECHK.TRANS64.TRYWAIT P0, [R0+URZ+0xb0], R2 ;  /* 0x0000b002000075a7 */ /* 0x00232400080011ff */
[----:B----4-:R-:W-:Y:S05]  /*ae80*/  @!P0 NANOSLEEP.SYNCS 0x989680 ;  /* 0x009896800000895d */ /* 0x010fea0003900000 */
[----:B------:R-:W4:Y:S02]  /*ae90*/  @!P0 SYNCS.PHASECHK.TRANS64 P0, [R0+URZ+0xb0], R2 ;  /* 0x0000b002000085a7 */ /* 0x000f2400080010ff */
[----:B----4-:R-:W-:Y:S05]  /*aea0*/  @!P0 BRA `(.L_x_199) ;  /* 0xfffffffc00f08947 */ /* 0x010fea000383ffff */
[----:B------:R-:W-:Y:S05]  /*aeb0*/  BRA `(.L_x_200) ;  /* 0xffffffa800c07947 */ /* 0x000fea000383ffff */
.L_x_105:
[----:B--2---:R2:W3:Y:S02]  /*aec0*/  SYNCS.PHASECHK.TRANS64.TRYWAIT P0, [R3+URZ+0xd0], R0 ;  /* 0x0000d000030075a7 */ /* 0x0044e400080011ff */
[----:B---3--:R-:W-:Y:S05]  /*aed0*/  @!P0 NANOSLEEP.SYNCS 0x989680 ;  /* 0x009896800000895d */ /* 0x008fea0003900000 */
[----:B------:R-:W3:Y:S02]  /*aee0*/  @!P0 SYNCS.PHASECHK.TRANS64 P0, [R3+URZ+0xd0], R0 ;  /* 0x0000d000030085a7 */ /* 0x000ee400080010ff */
[----:B---3--:R-:W-:Y:S05]  /*aef0*/  @!P0 BRA `(.L_x_105) ;  /* 0xfffffffc00f08947 */ /* 0x008fea000383ffff */
[----:B------:R-:W-:Y:S05]  /*af00*/  BRA `(.L_x_201) ;  /* 0xffffffac00847947 */ /* 0x000fea000383ffff */
.L_x_116:
[----:B-1----:R1:W2:Y:S02]  /*af10*/  SYNCS.PHASECHK.TRANS64.TRYWAIT P1, [R3+URZ+0x80], R0 ;  /* 0x00008000030075a7 */ /* 0x0022a400080211ff */
[----:B--2---:R-:W-:Y:S05]  /*af20*/  @!P1 NANOSLEEP.SYNCS 0x989680 ;  /* 0x009896800000995d */ /* 0x004fea0003900000 */
[----:B------:R-:W2:Y:S02]  /*af30*/  @!P1 SYNCS.PHASECHK.TRANS64 P1, [R3+URZ+0x80], R0 ;  /* 0x00008000030095a7 */ /* 0x000ea400080210ff */
[----:B--2---:R-:W-:Y:S05]  /*af40*/  @!P1 BRA `(.L_x_116) ;  /* 0xfffffffc00f09947 */ /* 0x004fea000383ffff */
[----:B------:R-:W-:Y:S05]  /*af50*/  BRA `(.L_x_115) ;  /* 0xffffffb800dc7947 */ /* 0x000fea000383ffff */
.L_x_118:
[----:B-1----:R1:W2:Y:S02]  /*af60*/  SYNCS.PHASECHK.TRANS64.TRYWAIT P0, [R83+URZ+0xf0], R4 ;  /* 0x0000f004530075a7 */ /* 0x0022a400080011ff */
[----:B--2---:R-:W-:Y:S05]  /*af70*/  @!P0 NANOSLEEP.SYNCS 0x989680 ;  /* 0x009896800000895d */ /* 0x004fea0003900000 */
[----:B------:R-:W2:Y:S02]  /*af80*/  @!P0 SYNCS.PHASECHK.TRANS64 P0, [R83+URZ+0xf0], R4 ;  /* 0x0000f004530085a7 */ /* 0x000ea400080010ff */
[----:B--2---:R-:W-:Y:S05]  /*af90*/  @!P0 BRA `(.L_x_118) ;  /* 0xfffffffc00f08947 */ /* 0x004fea000383ffff */
[----:B------:R-:W-:Y:S05]  /*afa0*/  BRA `(.L_x_117) ;  /* 0xffffffbc00307947 */ /* 0x000fea000383ffff */
.L_x_126:
[----:B--2---:R2:W3:Y:S02]  /*afb0*/  SYNCS.PHASECHK.TRANS64.TRYWAIT P0, [R0+URZ+0x80], R2 ;  /* 0x00008002000075a7 */ /* 0x0044e400080011ff */
[----:B---3--:R-:W-:Y:S05]  /*afc0*/  @!P0 NANOSLEEP.SYNCS 0x989680 ;  /* 0x009896800000895d */ /* 0x008fea0003900000 */
[----:B------:R-:W3:Y:S02]  /*afd0*/  @!P0 SYNCS.PHASECHK.TRANS64 P0, [R0+URZ+0x80], R2 ;  /* 0x00008002000085a7 */ /* 0x000ee400080010ff */
[----:B---3--:R-:W-:Y:S05]  /*afe0*/  @!P0 BRA `(.L_x_126) ;  /* 0xfffffffc00f08947 */ /* 0x008fea000383ffff */
[----:B------:R-:W-:Y:S05]  /*aff0*/  BRA `(.L_x_125) ;  /* 0xffffffc800387947 */ /* 0x000fea000383ffff */
.L_x_134:
[----:B--2---:R2:W3:Y:S02]  /*b000*/  SYNCS.PHASECHK.TRANS64.TRYWAIT P0, [R0+URZ+0x80], R4 ;  /* 0x00008004000075a7 */ /* 0x0044e400080011ff */
[----:B---3--:R-:W-:Y:S05]  /*b010*/  @!P0 NANOSLEEP.SYNCS 0x989680 ;  /* 0x009896800000895d */ /* 0x008fea0003900000 */
[----:B------:R-:W3:Y:S02]  /*b020*/  @!P0 SYNCS.PHASECHK.TRANS64 P0, [R0+URZ+0x80], R4 ;  /* 0x00008004000085a7 */ /* 0x000ee400080010ff */
[----:B---3--:R-:W-:Y:S05]  /*b030*/  @!P0 BRA `(.L_x_134) ;  /* 0xfffffffc00f08947 */ /* 0x008fea000383ffff */
[----:B------:R-:W-:Y:S05]  /*b040*/  BRA `(.L_x_133) ;  /* 0xffffffd400847947 */ /* 0x000fea000383ffff */
.L_x_142:
[----:B--2---:R2:W3:Y:S02]  /*b050*/  SYNCS.PHASECHK.TRANS64.TRYWAIT P0, [R0+URZ+0x80], R2 ;  /* 0x00008002000075a7 */ /* 0x0044e400080011ff */
[----:B---3--:R-:W-:Y:S05]  /*b060*/  @!P0 NANOSLEEP.SYNCS 0x989680 ;  /* 0x009896800000895d */ /* 0x008fea0003900000 */
[----:B------:R-:W3:Y:S02]  /*b070*/  @!P0 SYNCS.PHASECHK.TRANS64 P0, [R0+URZ+0x80], R2 ;  /* 0x00008002000085a7 */ /* 0x000ee400080010ff */
[----:B---3--:R-:W-:Y:S05]  /*b080*/  @!P0 BRA `(.L_x_142) ;  /* 0xfffffffc00f08947 */ /* 0x008fea000383ffff */
[----:B------:R-:W-:Y:S05]  /*b090*/  BRA `(.L_x_141) ;  /* 0xffffffe000dc7947 */ /* 0x000fea000383ffff */
        .weak           $__internal_0_$__cuda_sm10x_tcgen05_guardrail_trap_col_being_dealloced_not_returned_by_alloc
        .type           $__internal_0_$__cuda_sm10x_tcgen05_guardrail_trap_col_being_dealloced_not_returned_by_alloc,@function
        .size           $__internal_0_$__cuda_sm10x_tcgen05_guardrail_trap_col_being_dealloced_not_returned_by_alloc,($__internal_1_$__cuda_sm10x_tcgen05_guardrail_trap_phase_invalid_during_alloc - $__internal_0_$__cuda_sm10x_tcgen05_guardrail_trap_col_being_dealloced_not_returned_by_alloc)
$__internal_0_$__cuda_sm10x_tcgen05_guardrail_trap_col_being_dealloced_not_returned_by_alloc:
[----:B------:R-:W-:Y:S05]  /*b0a0*/  BPT.TRAP 0x1 ;  /* 0x000000040000795c */ /* 0x000fea0000300000 */
[----:B------:R-:W-:-:S04]  /*b0b0*/  HFMA2 R3, -RZ, RZ, 0, 0 ;  /* 0x00000000ff037431 */ /* 0x000fc800000001ff */
[----:B------:R-:W-:Y:S05]  /*b0c0*/  RET.REL.NODEC R2 `(_ZN7cutlass13device_kernelINS_4gemm6kernel13GemmUniversalIN4cute5tupleIJiiiiEEENS1_10collective13CollectiveMmaINS1_35MainloopSm100TmaUmmaWarpSpecializedILi8ELi2ELi4ENS5_IJNS4_1CILi2EEENSA_ILi4EEENSA_ILi1EEEEEEEENS5_IJNSA_ILi128EEENSA_ILi256EEESG_EEEaNS5_IJlSD_lEEEaSJ_NS4_8TiledMMAINS4_8MMA_AtomIJNS4_21SM100_MMA_S8_2x1SM_SSIaaiLi128ELi256ELNS4_4UMMA5MajorE0ELSO_0ELNSN_8SaturateE0EEEEEENS4_6LayoutINS5_IJSD_SD_SD_EEENS5_IJNSA_ILi0EEESU_SU_EEEEENS5_IJNS4_10UnderscoreESX_SX_EEEEENS4_28SM100_TMA_2SM_LOAD_MULTICASTENS4_14ComposedLayoutINS4_7SwizzleILi3ELi4ELi3EEENS4_18smem_ptr_flag_bitsILi8EEENSS_INS5_IJNSA_ILi8EEESG_EEENS5_IJSG_SD_EEEEEEEvNS4_8identityENS4_18SM100_TMA_2SM_LOADES1A_vS1B_EENS_8epilogue10collective18CollectiveEpilogueINS1E_23Sm100TmaWarpSpecializedILi4ELi2ELi32ELb0ELb0EEEJNS5_IJNSA_ILi64EEESH_SG_EEENS5_IJNSS_IS1J_SD_EENSS_INS5_IJNSA_ILi32EEESB_EEENS5_IJSD_SG_EEEEEEEEaSJ_aSJ_NS1E_6fusion15FusionCallbacksIS1I_NS1R_17LinearCombinationIaiaiLNS_15FloatRoundStyleE2EEES1K_S1Q_JEEENS4_5SM1004TMEM4LOAD26SM100_TMEM_LOAD_32dp32b32xENS4_13SM90_TMA_LOADENS11_INS12_ILi1ELi4ELi3EEES15_NSS_INS5_IJS16_S1M_EEENS5_IJS1M_SD_EEEEEEENS4_39AutoVectorizingCopyWithAssumedAlignmentILi128EEENS4_14SM90_TMA_STOREES26_S28_S28_EEEvvEEEEvNT_6ParamsE) ;  /* 0xffffff4c02cc7950 */ /* 0x000fea0003c3ffff */
        .weak           $__internal_1_$__cuda_sm10x_tcgen05_guardrail_trap_phase_invalid_during_alloc
        .type           $__internal_1_$__cuda_sm10x_tcgen05_guardrail_trap_phase_invalid_during_alloc,@function
        .size           $__internal_1_$__cuda_sm10x_tcgen05_guardrail_trap_phase_invalid_during_alloc,($__internal_2_$__cuda_sm10x_tcgen05_guardrail_trap_unallocated_columns_being_dealloced - $__internal_1_$__cuda_sm10x_tcgen05_guardrail_trap_phase_invalid_during_alloc)
$__internal_1_$__cuda_sm10x_tcgen05_guardrail_trap_phase_invalid_during_alloc:
[----:B------:R-:W-:Y:S05]  /*b0d0*/  BPT.TRAP 0x1 ;  /* 0x000000040000795c */ /* 0x000fea0000300000 */
[----:B------:R-:W-:-:S04]  /*b0e0*/  MOV R5, 0x0 ;  /* 0x0000000000057802 */ /* 0x000fc80000000f00 */
[----:B------:R-:W-:Y:S05]  /*b0f0*/  RET.REL.NODEC R4 `(_ZN7cutlass13device_kernelINS_4gemm6kernel13GemmUniversalIN4cute5tupleIJiiiiEEENS1_10collective13CollectiveMmaINS1_35MainloopSm100TmaUmmaWarpSpecializedILi8ELi2ELi4ENS5_IJNS4_1CILi2EEENSA_ILi4EEENSA_ILi1EEEEEEEENS5_IJNSA_ILi128EEENSA_ILi256EEESG_EEEaNS5_IJlSD_lEEEaSJ_NS4_8TiledMMAINS4_8MMA_AtomIJNS4_21SM100_MMA_S8_2x1SM_SSIaaiLi128ELi256ELNS4_4UMMA5MajorE0ELSO_0ELNSN_8SaturateE0EEEEEENS4_6LayoutINS5_IJSD_SD_SD_EEENS5_IJNSA_ILi0EEESU_SU_EEEEENS5_IJNS4_10UnderscoreESX_SX_EEEEENS4_28SM100_TMA_2SM_LOAD_MULTICASTENS4_14ComposedLayoutINS4_7SwizzleILi3ELi4ELi3EEENS4_18smem_ptr_flag_bitsILi8EEENSS_INS5_IJNSA_ILi8EEESG_EEENS5_IJSG_SD_EEEEEEEvNS4_8identityENS4_18SM100_TMA_2SM_LOADES1A_vS1B_EENS_8epilogue10collective18CollectiveEpilogueINS1E_23Sm100TmaWarpSpecializedILi4ELi2ELi32ELb0ELb0EEEJNS5_IJNSA_ILi64EEESH_SG_EEENS5_IJNSS_IS1J_SD_EENSS_INS5_IJNSA_ILi32EEESB_EEENS5_IJSD_SG_EEEEEEEEaSJ_aSJ_NS1E_6fusion15FusionCallbacksIS1I_NS1R_17LinearCombinationIaiaiLNS_15FloatRoundStyleE2EEES1K_S1Q_JEEENS4_5SM1004TMEM4LOAD26SM100_TMEM_LOAD_32dp32b32xENS4_13SM90_TMA_LOADENS11_INS12_ILi1ELi4ELi3EEES15_NSS_INS5_IJS16_S1M_EEENS5_IJS1M_SD_EEEEEEENS4_39AutoVectorizingCopyWithAssumedAlignmentILi128EEENS4_14SM90_TMA_STOREES26_S28_S28_EEEvvEEEEvNT_6ParamsE) ;  /* 0xffffff4c04c07950 */ /* 0x000fea0003c3ffff */
        .weak           $__internal_2_$__cuda_sm10x_tcgen05_guardrail_trap_unallocated_columns_being_dealloced
        .type           $__internal_2_$__cuda_sm10x_tcgen05_guardrail_trap_unallocated_columns_being_dealloced,@function
        .size           $__internal_2_$__cuda_sm10x_tcgen05_guardrail_trap_unallocated_columns_being_dealloced,(.L_x_203 - $__internal_2_$__cuda_sm10x_tcgen05_guardrail_trap_unallocated_columns_being_dealloced)
$__internal_2_$__cuda_sm10x_tcgen05_guardrail_trap_unallocated_columns_being_dealloced:
[----:B------:R-:W-:Y:S05]  /*b100*/  BPT.TRAP 0x1 ;  /* 0x000000040000795c */ /* 0x000fea0000300000 */
[----:B------:R-:W-:-:S04]  /*b110*/  HFMA2 R3, -RZ, RZ, 0, 0 ;  /* 0x00000000ff037431 */ /* 0x000fc800000001ff */
[----:B------:R-:W-:Y:S05]  /*b120*/  RET.REL.NODEC R2 `(_ZN7cutlass13device_kernelINS_4gemm6kernel13GemmUniversalIN4cute5tupleIJiiiiEEENS1_10collective13CollectiveMmaINS1_35MainloopSm100TmaUmmaWarpSpecializedILi8ELi2ELi4ENS5_IJNS4_1CILi2EEENSA_ILi4EEENSA_ILi1EEEEEEEENS5_IJNSA_ILi128EEENSA_ILi256EEESG_EEEaNS5_IJlSD_lEEEaSJ_NS4_8TiledMMAINS4_8MMA_AtomIJNS4_21SM100_MMA_S8_2x1SM_SSIaaiLi128ELi256ELNS4_4UMMA5MajorE0ELSO_0ELNSN_8SaturateE0EEEEEENS4_6LayoutINS5_IJSD_SD_SD_EEENS5_IJNSA_ILi0EEESU_SU_EEEEENS5_IJNS4_10UnderscoreESX_SX_EEEEENS4_28SM100_TMA_2SM_LOAD_MULTICASTENS4_14ComposedLayoutINS4_7SwizzleILi3ELi4ELi3EEENS4_18smem_ptr_flag_bitsILi8EEENSS_INS5_IJNSA_ILi8EEESG_EEENS5_IJSG_SD_EEEEEEEvNS4_8identityENS4_18SM100_TMA_2SM_LOADES1A_vS1B_EENS_8epilogue10collective18CollectiveEpilogueINS1E_23Sm100TmaWarpSpecializedILi4ELi2ELi32ELb0ELb0EEEJNS5_IJNSA_ILi64EEESH_SG_EEENS5_IJNSS_IS1J_SD_EENSS_INS5_IJNSA_ILi32EEESB_EEENS5_IJSD_SG_EEEEEEEEaSJ_aSJ_NS1E_6fusion15FusionCallbacksIS1I_NS1R_17LinearCombinationIaiaiLNS_15FloatRoundStyleE2EEES1K_S1Q_JEEENS4_5SM1004TMEM4LOAD26SM100_TMEM_LOAD_32dp32b32xENS4_13SM90_TMA_LOADENS11_INS12_ILi1ELi4ELi3EEES15_NSS_INS5_IJS16_S1M_EEENS5_IJS1M_SD_EEEEEEENS4_39AutoVectorizingCopyWithAssumedAlignmentILi128EEENS4_14SM90_TMA_STOREES26_S28_S28_EEEvvEEEEvNT_6ParamsE) ;  /* 0xffffff4c02b47950 */ /* 0x000fea0003c3ffff */
.L_x_202:
[----:B------:R-:W-:-:S00]  /*b130*/  BRA `(.L_x_202) ;  /* 0xfffffffc00fc7947 */ /* 0x000fc0000383ffff */
[----:B------:R-:W-:-:S00]  /*b140*/  NOP ;  /* 0x0000000000007918 */ /* 0x000fc00000000000 */
        /* <DEDUP_REMOVED lines=11> */
.L_x_203:


//--------------------- .nv.global.init           --------------------------
	.section	.nv.global.init,"aw",@progbits
.nv.global.init:
	.type		$str$27,@object
	.size		$str$27,($str$28 - $str$27)
$str$27:
        /*0000*/ 	.byte	0x28, 0x61, 0x64, 0x64, 0x72, 0x65, 0x73, 0x73, 0x20, 0x26, 0x20, 0x6d, 0x61, 0x73, 0x6b, 0x29
        /*0010*/ 	.byte	0x20, 0x3d, 0x3d, 0x20, 0x30, 0x00
	.type		$str$28,@object
	.size		$str$28,($str$26 - $str$28)
$str$28:
        /*0016*/ 	.byte	0x2f, 0x74, 0x6d, 0x70, 0x2f, 0x63, 0x75, 0x74, 0x6c, 0x61, 0x73, 0x73, 0x5f, 0x73, 0x77, 0x65
        /*0026*/ 	.byte	0x65, 0x70, 0x5f, 0x73, 0x72, 0x63, 0x2f, 0x69, 0x6e, 0x63, 0x6c, 0x75, 0x64, 0x65, 0x2f, 0x63
        /*0036*/ 	.byte	0x75, 0x74, 0x65, 0x2f, 0x70, 0x6f, 0x69, 0x6e, 0x74, 0x65, 0x72, 0x5f, 0x66, 0x6c, 0x61, 0x67
        /*0046*/ 	.byte	0x67, 0x65, 0x64, 0x2e, 0x68, 0x70, 0x70, 0x00
	.type		$str$26,@object
	.size		$str$26,($str$25 - $str$26)
$str$26:
        /*004e*/ 	.byte	0x2f, 0x74, 0x6d, 0x70, 0x2f, 0x63, 0x75, 0x74, 0x6c, 0x61, 0x73, 0x73, 0x5f, 0x73, 0x77, 0x65
        /*005e*/ 	.byte	0x65, 0x70, 0x5f, 0x73, 0x72, 0x63, 0x2f, 0x69, 0x6e, 0x63, 0x6c, 0x75, 0x64, 0x65, 0x2f, 0x63
        /*006e*/ 	.byte	0x75, 0x74, 0x65, 0x2f, 0x61, 0x74, 0x6f, 0x6d, 0x2f, 0x63, 0x6f, 0x70, 0x79, 0x5f, 0x74, 0x72
        /*007e*/ 	.byte	0x61, 0x69, 0x74, 0x73, 0x5f, 0x73, 0x6d, 0x31, 0x30, 0x30, 0x2e, 0x68, 0x70, 0x70, 0x00
	.type		$str$25,@object
	.size		$str$25,(__unnamed_1 - $str$25)
$str$25:
        /*008d*/ 	.byte	0x28, 0x28, 0x75, 0x69, 0x6e, 0x74, 0x33, 0x32, 0x5f, 0x74, 0x28, 0x74, 0x68, 0x72, 0x65, 0x61
        /*009d*/ 	.byte	0x64, 0x49, 0x64, 0x78, 0x2e, 0x78, 0x29, 0x20, 0x2f, 0x20, 0x33, 0x32, 0x29, 0x20, 0x25, 0x20
        /*00ad*/ 	.byte	0x34, 0x29, 0x20, 0x3d, 0x3d, 0x20, 0x28, 0x28, 0x28, 0x74, 0x6d, 0x65, 0x6d, 0x5f, 0x61, 0x64
        /*00bd*/ 	.byte	0x64, 0x72, 0x20, 0x3e, 0x3e, 0x20, 0x31, 0x36, 0x29, 0x20, 0x2f, 0x20, 0x33, 0x32, 0x29, 0x20
        /*00cd*/ 	.byte	0x25, 0x20, 0x34, 0x29, 0x00
	.type		__unnamed_1,@object
	.size		__unnamed_1,(__unnamed_2 - __unnamed_1)
__unnamed_1:
        /*00d2*/ 	.byte	0x61, 0x75, 0x74, 0x6f, 0x20, 0x63, 0x75, 0x74, 0x65, 0x3a, 0x3a, 0x61, 0x73, 0x5f, 0x70, 0x6f
        /* <DEDUP_REMOVED lines=24> */
        /*0262*/ 	.byte	0x3e, 0x3e, 0x5d, 0x00
	.type		__unnamed_2,@object
	.size		__unnamed_2,(__unnamed_3 - __unnamed_2)
__unnamed_2:
        /* <DEDUP_REMOVED lines=26> */
	.type		__unnamed_3,@object
	.size		__unnamed_3,(.L_3 - __unnamed_3)
__unnamed_3:
        /* <DEDUP_REMOVED lines=41> */
.L_3:


//--------------------- .nv.shared._ZN7cutlass13device_kernelINS_4gemm6kernel13GemmUniversalIN4cute5tupleIJiiiiEEENS1_10collective13CollectiveMmaINS1_35MainloopSm100TmaUmmaWarpSpecializedILi8ELi2ELi4ENS5_IJNS4_1CILi2EEENSA_ILi4EEENSA_ILi1EEEEEEEENS5_IJNSA_ILi128EEENSA_ILi256EEESG_EEEaNS5_IJlSD_lEEEaSJ_NS4_8TiledMMAINS4_8MMA_AtomIJNS4_21SM100_MMA_S8_2x1SM_SSIaaiLi128ELi256ELNS4_4UMMA5MajorE0ELSO_0ELNSN_8SaturateE0EEEEEENS4_6LayoutINS5_IJSD_SD_SD_EEENS5_IJNSA_ILi0EEESU_SU_EEEEENS5_IJNS4_10UnderscoreESX_SX_EEEEENS4_28SM100_TMA_2SM_LOAD_MULTICASTENS4_14ComposedLayoutINS4_7SwizzleILi3ELi4ELi3EEENS4_18smem_ptr_flag_bitsILi8EEENSS_INS5_IJNSA_ILi8EEESG_EEENS5_IJSG_SD_EEEEEEEvNS4_8identityENS4_18SM100_TMA_2SM_LOADES1A_vS1B_EENS_8epilogue10collective18CollectiveEpilogueINS1E_23Sm100TmaWarpSpecializedILi4ELi2ELi32ELb0ELb0EEEJNS5_IJNSA_ILi64EEESH_SG_EEENS5_IJNSS_IS1J_SD_EENSS_INS5_IJNSA_ILi32EEESB_EEENS5_IJSD_SG_EEEEEEEEaSJ_aSJ_NS1E_6fusion15FusionCallbacksIS1I_NS1R_17LinearCombinationIaiaiLNS_15FloatRoundStyleE2EEES1K_S1Q_JEEENS4_5SM1004TMEM4LOAD26SM100_TMEM_LOAD_32dp32b32xENS4_13SM90_TMA_LOADENS11_INS12_ILi1ELi4ELi3EEES15_NSS_INS5_IJS16_S1M_EEENS5_IJS1M_SD_EEEEEEENS4_39AutoVectorizingCopyWithAssumedAlignmentILi128EEENS4_14SM90_TMA_STOREES26_S28_S28_EEEvvEEEEvNT_6ParamsE --------------------------
	.section	.nv.shared._ZN7cutlass13device_kernelINS_4gemm6kernel13GemmUniversalIN4cute5tupleIJiiiiEEENS1_10collective13CollectiveMmaINS1_35MainloopSm100TmaUmmaWarpSpecializedILi8ELi2ELi4ENS5_IJNS4_1CILi2EEENSA_ILi4EEENSA_ILi1EEEEEEEENS5_IJNSA_ILi128EEENSA_ILi256EEESG_EEEaNS5_IJlSD_lEEEaSJ_NS4_8TiledMMAINS4_8MMA_AtomIJNS4_21SM100_MMA_S8_2x1SM_SSIaaiLi128ELi256ELNS4_4UMMA5MajorE0ELSO_0ELNSN_8SaturateE0EEEEEENS4_6LayoutINS5_IJSD_SD_SD_EEENS5_IJNSA_ILi0EEESU_SU_EEEEENS5_IJNS4_10UnderscoreESX_SX_EEEEENS4_28SM100_TMA_2SM_LOAD_MULTICASTENS4_14ComposedLayoutINS4_7SwizzleILi3ELi4ELi3EEENS4_18smem_ptr_flag_bitsILi8EEENSS_INS5_IJNSA_ILi8EEESG_EEENS5_IJSG_SD_EEEEEEEvNS4_8identityENS4_18SM100_TMA_2SM_LOADES1A_vS1B_EENS_8epilogue10collective18CollectiveEpilogueINS1E_23Sm100TmaWarpSpecializedILi4ELi2ELi32ELb0ELb0EEEJNS5_IJNSA_ILi64EEESH_SG_EEENS5_IJNSS_IS1J_SD_EENSS_INS5_IJNSA_ILi32EEESB_EEENS5_IJSD_SG_EEEEEEEEaSJ_aSJ_NS1E_6fusion15FusionCallbacksIS1I_NS1R_17LinearCombinationIaiaiLNS_15FloatRoundStyleE2EEES1K_S1Q_JEEENS4_5SM1004TMEM4LOAD26SM100_TMEM_LOAD_32dp32b32xENS4_13SM90_TMA_LOADENS11_INS12_ILi1ELi4ELi3EEES15_NSS_INS5_IJS16_S1M_EEENS5_IJS1M_SD_EEEEEEENS4_39AutoVectorizingCopyWithAssumedAlignmentILi128EEENS4_14SM90_TMA_STOREES26_S28_S28_EEEvvEEEEvNT_6ParamsE,"aw",@nobits
	.sectionflags	@""
	.align	16
	.zero		1024


//--------------------- .nv.shared.reserved.0     --------------------------
	.section	.nv.shared.reserved.0,"aw",@nobits
	.weak		__nv_reservedSMEM_offset_0_alias
	.size		__nv_reservedSMEM_offset_0_alias, 0, 64
	.other		__nv_reservedSMEM_offset_0_alias,@"STO_CUDA_RESERVED_SHARED STV_DEFAULT"
__nv_reservedSMEM_offset_0_alias:
	.zero		0
.nv.shared.reserved.0:
	.zero		64
	.weak		__nv_reservedSMEM_tcgen05_partition
	.type		__nv_reservedSMEM_tcgen05_partition,@object
	.size		__nv_reservedSMEM_tcgen05_partition,(.L_0 - __nv_reservedSMEM_tcgen05_partition)
__nv_reservedSMEM_tcgen05_partition:
	.zero		32
.L_0:


//--------------------- .nv.global                --------------------------
	.section	.nv.global,"aw",@nobits
.nv.global:
	.type		_ZN40_INTERNAL_24ec4eee_4_k_cu_250ded22_309264cute1_E,@object
	.size		_ZN40_INTERNAL_24ec4eee_4_k_cu_250ded22_309264cute1_E,(_ZN40_INTERNAL_24ec4eee_4_k_cu_250ded22_309264cuda3std3__45__cpo6cbeginE - _ZN40_INTERNAL_24ec4eee_4_k_cu_250ded22_309264cute1_E)
_ZN40_INTERNAL_24ec4eee_4_k_cu_250ded22_309264cute1_E:
	.zero		1
	.type		_ZN40_INTERNAL_24ec4eee_4_k_cu_250ded22_309264cuda3std3__45__cpo6cbeginE,@object
	.size		_ZN40_INTERNAL_24ec4eee_4_k_cu_250ded22_309264cuda3std3__45__cpo6cbeginE,(_ZN40_INTERNAL_24ec4eee_4_k_cu_250ded22_309264cuda3std3__48in_placeE - _ZN40_INTERNAL_24ec4eee_4_k_cu_250ded22_309264cuda3std3__45__cpo6cbeginE)
_ZN40_INTERNAL_24ec4eee_4_k_cu_250ded22_309264cuda3std3__45__cpo6cbeginE:
	.zero		1
	.type		_ZN40_INTERNAL_24ec4eee_4_k_cu_250ded22_309264cuda3std3__48in_placeE,@object
	.size		_ZN40_INTERNAL_24ec4eee_4_k_cu_250ded22_309264cuda3std3__48in_placeE,(_ZN40_INTERNAL_24ec4eee_4_k_cu_250ded22_309264cuda3std6ranges3__45__cpo9iter_moveE - _ZN40_INTERNAL_24ec4eee_4_k_cu_250ded22_309264cuda3std3__48in_placeE)
_ZN40_INTERNAL_24ec4eee_4_k_cu_250ded22_309264cuda3std3__48in_placeE:
	.zero		1
	.type		_ZN40_INTERNAL_24ec4eee_4_k_cu_250ded22_309264cuda3std6ranges3__45__cpo9iter_moveE,@object
	.size		_ZN40_INTERNAL_24ec4eee_4_k_cu_250ded22_309264cuda3std6ranges3__45__cpo9iter_moveE,(_ZN40_INTERNAL_24ec4eee_4_k_cu_250ded22_309264cuda3std3__45__cpo5beginE - _ZN40_INTERNAL_24ec4eee_4_k_cu_250ded22_309264cuda3std6ranges3__45__cpo9iter_moveE)
_ZN40_INTERNAL_24ec4eee_4_k_cu_250ded22_309264cuda3std6ranges3__45__cpo9iter_moveE:
	.zero		1
	.type		_ZN40_INTERNAL_24ec4eee_4_k_cu_250ded22_309264cuda3std3__45__cpo5beginE,@object
	.size		_ZN40_INTERNAL_24ec4eee_4_k_cu_250ded22_309264cuda3std3__45__cpo5beginE,(_ZN40_INTERNAL_24ec4eee_4_k_cu_250ded22_309264cuda3std3__442_GLOBAL__N__24ec4eee_4_k_cu_250ded22_309266ignoreE - _ZN40_INTERNAL_24ec4eee_4_k_cu_250ded22_309264cuda3std3__45__cpo5beginE)
_ZN40_INTERNAL_24ec4eee_4_k_cu_250ded22_309264cuda3std3__45__cpo5beginE:
	.zero		1
	.type		_ZN40_INTERNAL_24ec4eee_4_k_cu_250ded22_309264cuda3std3__442_GLOBAL__N__24ec4eee_4_k_cu_250ded22_309266ignoreE,@object
	.size		_ZN40_INTERNAL_24ec4eee_4_k_cu_250ded22_309264cuda3std3__442_GLOBAL__N__24ec4eee_4_k_cu_250ded22_309266ignoreE,(_ZN40_INTERNAL_24ec4eee_4_k_cu_250ded22_309264cute7productE - _ZN40_INTERNAL_24ec4eee_4_k_cu_250ded22_309264cuda3std3__442_GLOBAL__N__24ec4eee_4_k_cu_250ded22_309266ignoreE)
_ZN40_INTERNAL_24ec4eee_4_k_cu_250ded22_309264cuda3std3__442_GLOBAL__N__24ec4eee_4_k_cu_250ded22_309266ignoreE:
	.zero		1
	.type		_ZN40_INTERNAL_24ec4eee_4_k_cu_250ded22_309264cute7productE,@object
	.size		_ZN40_INTERNAL_24ec4eee_4_k_cu_250ded22_309264cute7productE,(_ZN40_INTERNAL_24ec4eee_4_k_cu_250ded22_309264cuda3std3__45__cpo3endE - _ZN40_INTERNAL_24ec4eee_4_k_cu_250ded22_309264cute7productE)
_ZN40_INTERNAL_24ec4eee_4_k_cu_250ded22_309264cute7productE:
	.zero		1
	.type		_ZN40_INTERNAL_24ec4eee_4_k_cu_250ded22_309264cuda3std3__45__cpo3endE,@object
	.size		_ZN40_INTERNAL_24ec4eee_4_k_cu_250ded22_309264cuda3std3__45__cpo3endE,(_ZN40_INTERNAL_24ec4eee_4_k_cu_250ded22_309264cuda3std3__419piecewise_constructE - _ZN40_INTERNAL_24ec4eee_4_k_cu_250ded22_309264cuda3std3__45__cpo3endE)
_ZN40_INTERNAL_24ec4eee_4_k_cu_250ded22_309264cuda3std3__45__cpo3endE:
	.zero		1
	.type		_ZN40_INTERNAL_24ec4eee_4_k_cu_250ded22_309264cuda3std3__419piecewise_constructE,@object
	.size		_ZN40_INTERNAL_24ec4eee_4_k_cu_250ded22_309264cuda3std3__419piecewise_constructE,(_ZN40_INTERNAL_24ec4eee_4_k_cu_250ded22_309264cuda3std3__45__cpo4cendE - _ZN40_INTERNAL_24ec4eee_4_k_cu_250ded22_309264cuda3std3__419piecewise_constructE)
_ZN40_INTERNAL_24ec4eee_4_k_cu_250ded22_309264cuda3std3__419piecewise_constructE:
	.zero		1
	.type		_ZN40_INTERNAL_24ec4eee_4_k_cu_250ded22_309264cuda3std3__45__cpo4cendE,@object
	.size		_ZN40_INTERNAL_24ec4eee_4_k_cu_250ded22_309264cuda3std3__45__cpo4cendE,(_ZN40_INTERNAL_24ec4eee_4_k_cu_250ded22_309264cuda3std6ranges3__45__cpo4swapE - _ZN40_INTERNAL_24ec4eee_4_k_cu_250ded22_309264cuda3std3__45__cpo4cendE)
_ZN40_INTERNAL_24ec4eee_4_k_cu_250ded22_309264cuda3std3__45__cpo4cendE:
	.zero		1
	.type		_ZN40_INTERNAL_24ec4eee_4_k_cu_250ded22_309264cuda3std6ranges3__45__cpo4swapE,@object
	.size		_ZN40_INTERNAL_24ec4eee_4_k_cu_250ded22_309264cuda3std6ranges3__45__cpo4swapE,(.L_11 - _ZN40_INTERNAL_24ec4eee_4_k_cu_250ded22_309264cuda3std6ranges3__45__cpo4swapE)
_ZN40_INTERNAL_24ec4eee_4_k_cu_250ded22_309264cuda3std6ranges3__45__cpo4swapE:
	.zero		1
.L_11:


//--------------------- .nv.constant0._ZN7cutlass13device_kernelINS_4gemm6kernel13GemmUniversalIN4cute5tupleIJiiiiEEENS1_10collective13CollectiveMmaINS1_35MainloopSm100TmaUmmaWarpSpecializedILi8ELi2ELi4ENS5_IJNS4_1CILi2EEENSA_ILi4EEENSA_ILi1EEEEEEEENS5_IJNSA_ILi128EEENSA_ILi256EEESG_EEEaNS5_IJlSD_lEEEaSJ_NS4_8TiledMMAINS4_8MMA_AtomIJNS4_21SM100_MMA_S8_2x1SM_SSIaaiLi128ELi256ELNS4_4UMMA5MajorE0ELSO_0ELNSN_8SaturateE0EEEEEENS4_6LayoutINS5_IJSD_SD_SD_EEENS5_IJNSA_ILi0EEESU_SU_EEEEENS5_IJNS4_10UnderscoreESX_SX_EEEEENS4_28SM100_TMA_2SM_LOAD_MULTICASTENS4_14ComposedLayoutINS4_7SwizzleILi3ELi4ELi3EEENS4_18smem_ptr_flag_bitsILi8EEENSS_INS5_IJNSA_ILi8EEESG_EEENS5_IJSG_SD_EEEEEEEvNS4_8identityENS4_18SM100_TMA_2SM_LOADES1A_vS1B_EENS_8epilogue10collective18CollectiveEpilogueINS1E_23Sm100TmaWarpSpecializedILi4ELi2ELi32ELb0ELb0EEEJNS5_IJNSA_ILi64EEESH_SG_EEENS5_IJNSS_IS1J_SD_EENSS_INS5_IJNSA_ILi32EEESB_EEENS5_IJSD_SG_EEEEEEEEaSJ_aSJ_NS1E_6fusion15FusionCallbacksIS1I_NS1R_17LinearCombinationIaiaiLNS_15FloatRoundStyleE2EEES1K_S1Q_JEEENS4_5SM1004TMEM4LOAD26SM100_TMEM_LOAD_32dp32b32xENS4_13SM90_TMA_LOADENS11_INS12_ILi1ELi4ELi3EEES15_NSS_INS5_IJS16_S1M_EEENS5_IJS1M_SD_EEEEEEENS4_39AutoVectorizingCopyWithAssumedAlignmentILi128EEENS4_14SM90_TMA_STOREES26_S28_S28_EEEvvEEEEvNT_6ParamsE --------------------------
	.section	.nv.constant0._ZN7cutlass13device_kernelINS_4gemm6kernel13GemmUniversalIN4cute5tupleIJiiiiEEENS1_10collective13CollectiveMmaINS1_35MainloopSm100TmaUmmaWarpSpecializedILi8ELi2ELi4ENS5_IJNS4_1CILi2EEENSA_ILi4EEENSA_ILi1EEEEEEEENS5_IJNSA_ILi128EEENSA_ILi256EEESG_EEEaNS5_IJlSD_lEEEaSJ_NS4_8TiledMMAINS4_8MMA_AtomIJNS4_21SM100_MMA_S8_2x1SM_SSIaaiLi128ELi256ELNS4_4UMMA5MajorE0ELSO_0ELNSN_8SaturateE0EEEEEENS4_6LayoutINS5_IJSD_SD_SD_EEENS5_IJNSA_ILi0EEESU_SU_EEEEENS5_IJNS4_10UnderscoreESX_SX_EEEEENS4_28SM100_TMA_2SM_LOAD_MULTICASTENS4_14ComposedLayoutINS4_7SwizzleILi3ELi4ELi3EEENS4_18smem_ptr_flag_bitsILi8EEENSS_INS5_IJNSA_ILi8EEESG_EEENS5_IJSG_SD_EEEEEEEvNS4_8identityENS4_18SM100_TMA_2SM_LOADES1A_vS1B_EENS_8epilogue10collective18CollectiveEpilogueINS1E_23Sm100TmaWarpSpecializedILi4ELi2ELi32ELb0ELb0EEEJNS5_IJNSA_ILi64EEESH_SG_EEENS5_IJNSS_IS1J_SD_EENSS_INS5_IJNSA_ILi32EEESB_EEENS5_IJSD_SG_EEEEEEEEaSJ_aSJ_NS1E_6fusion15FusionCallbacksIS1I_NS1R_17LinearCombinationIaiaiLNS_15FloatRoundStyleE2EEES1K_S1Q_JEEENS4_5SM1004TMEM4LOAD26SM100_TMEM_LOAD_32dp32b32xENS4_13SM90_TMA_LOADENS11_INS12_ILi1ELi4ELi3EEES15_NSS_INS5_IJS16_S1M_EEENS5_IJS1M_SD_EEEEEEENS4_39AutoVectorizingCopyWithAssumedAlignmentILi128EEENS4_14SM90_TMA_STOREES26_S28_S28_EEEvvEEEEvNT_6ParamsE,"a",@progbits
	.sectionflags	@""
	.align	4
.nv.constant0._ZN7cutlass13device_kernelINS_4gemm6kernel13GemmUniversalIN4cute5tupleIJiiiiEEENS1_10collective13CollectiveMmaINS1_35MainloopSm100TmaUmmaWarpSpecializedILi8ELi2ELi4ENS5_IJNS4_1CILi2EEENSA_ILi4EEENSA_ILi1EEEEEEEENS5_IJNSA_ILi128EEENSA_ILi256EEESG_EEEaNS5_IJlSD_lEEEaSJ_NS4_8TiledMMAINS4_8MMA_AtomIJNS4_21SM100_MMA_S8_2x1SM_SSIaaiLi128ELi256ELNS4_4UMMA5MajorE0ELSO_0ELNSN_8SaturateE0EEEEEENS4_6LayoutINS5_IJSD_SD_SD_EEENS5_IJNSA_ILi0EEESU_SU_EEEEENS5_IJNS4_10UnderscoreESX_SX_EEEEENS4_28SM100_TMA_2SM_LOAD_MULTICASTENS4_14ComposedLayoutINS4_7SwizzleILi3ELi4ELi3EEENS4_18smem_ptr_flag_bitsILi8EEENSS_INS5_IJNSA_ILi8EEESG_EEENS5_IJSG_SD_EEEEEEEvNS4_8identityENS4_18SM100_TMA_2SM_LOADES1A_vS1B_EENS_8epilogue10collective18CollectiveEpilogueINS1E_23Sm100TmaWarpSpecializedILi4ELi2ELi32ELb0ELb0EEEJNS5_IJNSA_ILi64EEESH_SG_EEENS5_IJNSS_IS1J_SD_EENSS_INS5_IJNSA_ILi32EEESB_EEENS5_IJSD_SG_EEEEEEEEaSJ_aSJ_NS1E_6fusion15FusionCallbacksIS1I_NS1R_17LinearCombinationIaiaiLNS_15FloatRoundStyleE2EEES1K_S1Q_JEEENS4_5SM1004TMEM4LOAD26SM100_TMEM_LOAD_32dp32b32xENS4_13SM90_TMA_LOADENS11_INS12_ILi1ELi4ELi3EEES15_NSS_INS5_IJS16_S1M_EEENS5_IJS1M_SD_EEEEEEENS4_39AutoVectorizingCopyWithAssumedAlignmentILi128EEENS4_14SM90_TMA_STOREES26_S28_S28_EEEvvEEEEvNT_6ParamsE:
	.zero		2944


//--------------------- SYMBOLS --------------------------

	.type		.nv.reservedSmem.offset0,@object
	.size		.nv.reservedSmem.offset0,0x4
	.type		.nv.reservedSmem.cap,@object
	.size		.nv.reservedSmem.cap,0x4
	.type		__assertfail,@function
